	.target	sm_100a

	.elftype	@"ET_EXEC"


//--------------------- .note.nv.tkinfo           --------------------------
	.section	.note.nv.tkinfo,"",@"SHT_NOTE"
	.sectionflags	@"SHF_NOTE_NV_TKINFO"
	.tkinfo
        /*0018*/ 	.word	0x00000002
        /*0030*/ 	.string	""
        /*0030*/ 	.string	"ptxas"
        /*0030*/ 	.string	"Cuda compilation tools, release 13.0, V13.0.88"
        /*0030*/ 	.string	"Build cuda_13.0.r13.0/compiler.36424714_0"
        /*0030*/ 	.string	"-arch sm_100a -m 64 "



//--------------------- .note.nv.cuinfo           --------------------------
	.section	.note.nv.cuinfo,"",@"SHT_NOTE"
	.sectionflags	@"SHF_NOTE_NV_CUINFO"
        /*0018*/ 	.short	0x0002
        /*001a*/ 	.short	0x0064
        /*001c*/ 	.short	0x0082
	.zero		2


//--------------------- .nv.info                  --------------------------
	.section	.nv.info,"",@"SHT_CUDA_INFO"
	.align	4


	//----- nvinfo : EIATTR_REGCOUNT
	.align		4
        /*0000*/ 	.byte	0x04, 0x2f
        /*0002*/ 	.short	(.L_19 - .L_18)
	.align		4
.L_18:
        /*0004*/ 	.word	index@(_ZN7cutlass13device_kernelINS_4gemm6kernel13GemmUniversalIN4cute5tupleIJiiiiEEENS1_10collective13CollectiveMmaINS1_35MainloopSm100TmaUmmaWarpSpecializedILi6ELi2ELi4ENS5_IJNS4_1CILi1EEESB_SB_EEEEENS5_IJNSA_ILi64EEENSA_ILi128EEENSA_ILi32EEEEEENS_6half_tENS5_IJlSB_lEEESI_SJ_NS4_8TiledMMAINS4_8MMA_AtomIJNS4_20SM100_MMA_F16BF16_SSISI_SI_fLi64ELi128ELNS4_4UMMA5MajorE0ELSO_0ELNSN_7ScaleInE0ELSP_0EEEEEENS4_6LayoutISC_NS5_IJNSA_ILi0EEEST_ST_EEEEENS5_IJNS4_10UnderscoreESW_SW_EEEEENS4_13SM90_TMA_LOADENS4_14ComposedLayoutINS4_7SwizzleILi2ELi4ELi3EEENS4_18smem_ptr_flag_bitsILi16EEENSS_INS5_IJNSA_ILi8EEESG_EEENS5_IJSG_SB_EEEEEEEvNS4_8identityESZ_S19_vS1A_EENS_8epilogue10collective18CollectiveEpilogueINS1C_23Sm100TmaWarpSpecializedILi4ELi2ELi16ELb1ELb0EEEJSH_NS5_IJNSS_ISE_SB_EENSS_ISG_SB_EEEEESI_SJ_SI_SJ_NS1C_6fusion15FusionCallbacksIS1G_NS1K_17LinearCombinationISI_fSI_fLNS_15FloatRoundStyleE2EEESH_S1J_JEEENS4_5SM1004TMEM4LOAD26SM100_TMEM_LOAD_16dp256b4xESZ_S19_NS4_17SM75_U32x4_LDSM_NENS4_14SM90_TMA_STOREES19_NS4_17SM90_U32x4_STSM_NENS4_39AutoVectorizingCopyWithAssumedAlignmentILi128EEEEEEvvEEEEvNT_6ParamsE)
        /*0008*/ 	.word	0x0000005b


	//----- nvinfo : EIATTR_FRAME_SIZE
	.align		4
.L_19:
        /*000c*/ 	.byte	0x04, 0x11
        /*000e*/ 	.short	(.L_21 - .L_20)
	.align		4
.L_20:
        /*0010*/ 	.word	index@($__internal_2_$__cuda_sm10x_tcgen05_guardrail_trap_unallocated_columns_being_dealloced)
        /*0014*/ 	.word	0x00000000


	//----- nvinfo : EIATTR_FRAME_SIZE
	.align		4
.L_21:
        /*0018*/ 	.byte	0x04, 0x11
        /*001a*/ 	.short	(.L_23 - .L_22)
	.align		4
.L_22:
        /*001c*/ 	.word	index@($__internal_1_$__cuda_sm10x_tcgen05_guardrail_trap_phase_invalid_during_alloc)
        /*0020*/ 	.word	0x00000000


	//----- nvinfo : EIATTR_FRAME_SIZE
	.align		4
.L_23:
        /*0024*/ 	.byte	0x04, 0x11
        /*0026*/ 	.short	(.L_25 - .L_24)
	.align		4
.L_24:
        /*0028*/ 	.word	index@($__internal_0_$__cuda_sm10x_tcgen05_guardrail_trap_col_being_dealloced_not_returned_by_alloc)
        /*002c*/ 	.word	0x00000000


	//----- nvinfo : EIATTR_FRAME_SIZE
	.align		4
.L_25:
        /*0030*/ 	.byte	0x04, 0x11
        /*0032*/ 	.short	(.L_27 - .L_26)
	.align		4
.L_26:
        /*0034*/ 	.word	index@(_ZN7cutlass13device_kernelINS_4gemm6kernel13GemmUniversalIN4cute5tupleIJiiiiEEENS1_10collective13CollectiveMmaINS1_35MainloopSm100TmaUmmaWarpSpecializedILi6ELi2ELi4ENS5_IJNS4_1CILi1EEESB_SB_EEEEENS5_IJNSA_ILi64EEENSA_ILi128EEENSA_ILi32EEEEEENS_6half_tENS5_IJlSB_lEEESI_SJ_NS4_8TiledMMAINS4_8MMA_AtomIJNS4_20SM100_MMA_F16BF16_SSISI_SI_fLi64ELi128ELNS4_4UMMA5MajorE0ELSO_0ELNSN_7ScaleInE0ELSP_0EEEEEENS4_6LayoutISC_NS5_IJNSA_ILi0EEEST_ST_EEEEENS5_IJNS4_10UnderscoreESW_SW_EEEEENS4_13SM90_TMA_LOADENS4_14ComposedLayoutINS4_7SwizzleILi2ELi4ELi3EEENS4_18smem_ptr_flag_bitsILi16EEENSS_INS5_IJNSA_ILi8EEESG_EEENS5_IJSG_SB_EEEEEEEvNS4_8identityESZ_S19_vS1A_EENS_8epilogue10collective18CollectiveEpilogueINS1C_23Sm100TmaWarpSpecializedILi4ELi2ELi16ELb1ELb0EEEJSH_NS5_IJNSS_ISE_SB_EENSS_ISG_SB_EEEEESI_SJ_SI_SJ_NS1C_6fusion15FusionCallbacksIS1G_NS1K_17LinearCombinationISI_fSI_fLNS_15FloatRoundStyleE2EEESH_S1J_JEEENS4_5SM1004TMEM4LOAD26SM100_TMEM_LOAD_16dp256b4xESZ_S19_NS4_17SM75_U32x4_LDSM_NENS4_14SM90_TMA_STOREES19_NS4_17SM90_U32x4_STSM_NENS4_39AutoVectorizingCopyWithAssumedAlignmentILi128EEEEEEvvEEEEvNT_6ParamsE)
        /*0038*/ 	.word	0x00000000


	//----- nvinfo : EIATTR_MIN_STACK_SIZE
	.align		4
.L_27:
        /*003c*/ 	.byte	0x04, 0x12
        /*003e*/ 	.short	(.L_29 - .L_28)
	.align		4
.L_28:
        /*0040*/ 	.word	index@(_ZN7cutlass13device_kernelINS_4gemm6kernel13GemmUniversalIN4cute5tupleIJiiiiEEENS1_10collective13CollectiveMmaINS1_35MainloopSm100TmaUmmaWarpSpecializedILi6ELi2ELi4ENS5_IJNS4_1CILi1EEESB_SB_EEEEENS5_IJNSA_ILi64EEENSA_ILi128EEENSA_ILi32EEEEEENS_6half_tENS5_IJlSB_lEEESI_SJ_NS4_8TiledMMAINS4_8MMA_AtomIJNS4_20SM100_MMA_F16BF16_SSISI_SI_fLi64ELi128ELNS4_4UMMA5MajorE0ELSO_0ELNSN_7ScaleInE0ELSP_0EEEEEENS4_6LayoutISC_NS5_IJNSA_ILi0EEEST_ST_EEEEENS5_IJNS4_10UnderscoreESW_SW_EEEEENS4_13SM90_TMA_LOADENS4_14ComposedLayoutINS4_7SwizzleILi2ELi4ELi3EEENS4_18smem_ptr_flag_bitsILi16EEENSS_INS5_IJNSA_ILi8EEESG_EEENS5_IJSG_SB_EEEEEEEvNS4_8identityESZ_S19_vS1A_EENS_8epilogue10collective18CollectiveEpilogueINS1C_23Sm100TmaWarpSpecializedILi4ELi2ELi16ELb1ELb0EEEJSH_NS5_IJNSS_ISE_SB_EENSS_ISG_SB_EEEEESI_SJ_SI_SJ_NS1C_6fusion15FusionCallbacksIS1G_NS1K_17LinearCombinationISI_fSI_fLNS_15FloatRoundStyleE2EEESH_S1J_JEEENS4_5SM1004TMEM4LOAD26SM100_TMEM_LOAD_16dp256b4xESZ_S19_NS4_17SM75_U32x4_LDSM_NENS4_14SM90_TMA_STOREES19_NS4_17SM90_U32x4_STSM_NENS4_39AutoVectorizingCopyWithAssumedAlignmentILi128EEEEEEvvEEEEvNT_6ParamsE)
        /*0044*/ 	.word	0x00000000
.L_29:


//--------------------- .nv.compat                --------------------------
	.section	.nv.compat,"",@"SHT_CUDA_COMPAT_INFO"
	.align	4
        /*0000*/ 	.byte	0x02, 0x09, 0x01, 0x00, 0x02, 0x02, 0x02, 0x00, 0x02, 0x05, 0x05, 0x00, 0x03, 0x07, 0x01, 0x01
        /*0010*/ 	.byte	0x02, 0x03, 0x01, 0x00, 0x02, 0x06, 0x01, 0x00, 0x04, 0x0b, 0x08, 0x00, 0x09, 0x00, 0x00, 0x00
        /*0020*/ 	.byte	0x00, 0x00, 0x00, 0x00


//--------------------- .nv.info._ZN7cutlass13device_kernelINS_4gemm6kernel13GemmUniversalIN4cute5tupleIJiiiiEEENS1_10collective13CollectiveMmaINS1_35MainloopSm100TmaUmmaWarpSpecializedILi6ELi2ELi4ENS5_IJNS4_1CILi1EEESB_SB_EEEEENS5_IJNSA_ILi64EEENSA_ILi128EEENSA_ILi32EEEEEENS_6half_tENS5_IJlSB_lEEESI_SJ_NS4_8TiledMMAINS4_8MMA_AtomIJNS4_20SM100_MMA_F16BF16_SSISI_SI_fLi64ELi128ELNS4_4UMMA5MajorE0ELSO_0ELNSN_7ScaleInE0ELSP_0EEEEEENS4_6LayoutISC_NS5_IJNSA_ILi0EEEST_ST_EEEEENS5_IJNS4_10UnderscoreESW_SW_EEEEENS4_13SM90_TMA_LOADENS4_14ComposedLayoutINS4_7SwizzleILi2ELi4ELi3EEENS4_18smem_ptr_flag_bitsILi16EEENSS_INS5_IJNSA_ILi8EEESG_EEENS5_IJSG_SB_EEEEEEEvNS4_8identityESZ_S19_vS1A_EENS_8epilogue10collective18CollectiveEpilogueINS1C_23Sm100TmaWarpSpecializedILi4ELi2ELi16ELb1ELb0EEEJSH_NS5_IJNSS_ISE_SB_EENSS_ISG_SB_EEEEESI_SJ_SI_SJ_NS1C_6fusion15FusionCallbacksIS1G_NS1K_17LinearCombinationISI_fSI_fLNS_15FloatRoundStyleE2EEESH_S1J_JEEENS4_5SM1004TMEM4LOAD26SM100_TMEM_LOAD_16dp256b4xESZ_S19_NS4_17SM75_U32x4_LDSM_NENS4_14SM90_TMA_STOREES19_NS4_17SM90_U32x4_STSM_NENS4_39AutoVectorizingCopyWithAssumedAlignmentILi128EEEEEEvvEEEEvNT_6ParamsE --------------------------
	.section	.nv.info._ZN7cutlass13device_kernelINS_4gemm6kernel13GemmUniversalIN4cute5tupleIJiiiiEEENS1_10collective13CollectiveMmaINS1_35MainloopSm100TmaUmmaWarpSpecializedILi6ELi2ELi4ENS5_IJNS4_1CILi1EEESB_SB_EEEEENS5_IJNSA_ILi64EEENSA_ILi128EEENSA_ILi32EEEEEENS_6half_tENS5_IJlSB_lEEESI_SJ_NS4_8TiledMMAINS4_8MMA_AtomIJNS4_20SM100_MMA_F16BF16_SSISI_SI_fLi64ELi128ELNS4_4UMMA5MajorE0ELSO_0ELNSN_7ScaleInE0ELSP_0EEEEEENS4_6LayoutISC_NS5_IJNSA_ILi0EEEST_ST_EEEEENS5_IJNS4_10UnderscoreESW_SW_EEEEENS4_13SM90_TMA_LOADENS4_14ComposedLayoutINS4_7SwizzleILi2ELi4ELi3EEENS4_18smem_ptr_flag_bitsILi16EEENSS_INS5_IJNSA_ILi8EEESG_EEENS5_IJSG_SB_EEEEEEEvNS4_8identityESZ_S19_vS1A_EENS_8epilogue10collective18CollectiveEpilogueINS1C_23Sm100TmaWarpSpecializedILi4ELi2ELi16ELb1ELb0EEEJSH_NS5_IJNSS_ISE_SB_EENSS_ISG_SB_EEEEESI_SJ_SI_SJ_NS1C_6fusion15FusionCallbacksIS1G_NS1K_17LinearCombinationISI_fSI_fLNS_15FloatRoundStyleE2EEESH_S1J_JEEENS4_5SM1004TMEM4LOAD26SM100_TMEM_LOAD_16dp256b4xESZ_S19_NS4_17SM75_U32x4_LDSM_NENS4_14SM90_TMA_STOREES19_NS4_17SM90_U32x4_STSM_NENS4_39AutoVectorizingCopyWithAssumedAlignmentILi128EEEEEEvvEEEEvNT_6ParamsE,"",@"SHT_CUDA_INFO"
	.sectionflags	@""
	.align	4


	//----- nvinfo : EIATTR_CUDA_API_VERSION
	.align		4
        /*0000*/ 	.byte	0x04, 0x37
        /*0002*/ 	.short	(.L_31 - .L_30)
.L_30:
        /*0004*/ 	.word	0x00000082


	//----- nvinfo : EIATTR_KPARAM_INFO
	.align		4
.L_31:
        /*0008*/ 	.byte	0x04, 0x17
        /*000a*/ 	.short	(.L_33 - .L_32)
.L_32:
        /*000c*/ 	.word	0x00000000
        /*0010*/ 	.short	0x0000
        /*0012*/ 	.short	0x0000
        /*0014*/ 	.byte	0x00, 0xf0, 0x01, 0x20


	//----- nvinfo : EIATTR_AT_ENTRY_FRAGMENTS
	.align		4
.L_33:
        /*0018*/ 	.byte	0x04, 0x4f
        /*001a*/ 	.short	(.L_35 - .L_34)


	//   ....[0]....
.L_34:
        /*001c*/ 	.word	0x00000006


	//----- nvinfo : EIATTR_RESERVED_SMEM_USED
	.align		4
.L_35:
        /*0020*/ 	.byte	0x01, 0x41
	.zero		2


	//----- nvinfo : EIATTR_SPARSE_MMA_MASK
	.align		4
        /*0024*/ 	.byte	0x03, 0x50
        /*0026*/ 	.short	0x0000


	//----- nvinfo : EIATTR_TCGEN05_1CTA_USED
	.align		4
        /*0028*/ 	.byte	0x01, 0x51
	.zero		2


	//----- nvinfo : EIATTR_MAXREG_COUNT
	.align		4
        /*002c*/ 	.byte	0x03, 0x1b
        /*002e*/ 	.short	0x00ff


	//----- nvinfo : EIATTR_NUM_BARRIERS
	.align		4
        /*0030*/ 	.byte	0x02, 0x4c
        /*0032*/ 	.byte	0x07
	.zero		1


	//----- nvinfo : EIATTR_EXTERNS
	.align		4
        /*0034*/ 	.byte	0x04, 0x0f
        /*0036*/ 	.short	(.L_37 - .L_36)


	//   ....[0]....
	.align		4
.L_36:
        /*0038*/ 	.word	index@(__assertfail)


	//----- nvinfo : EIATTR_MERCURY_ISA_VERSION
	.align		4
.L_37:
        /*003c*/ 	.byte	0x03, 0x5f
        /*003e*/ 	.short	0x0101


	//----- nvinfo : EIATTR_INT_WARP_WIDE_INSTR_OFFSETS
	.align		4
        /*0040*/ 	.byte	0x04, 0x31
        /*0042*/ 	.short	(.L_39 - .L_38)


	//   ....[0]....
.L_38:
        /*0044*/ 	.word	0x00001e30


	//   ....[1]....
        /*0048*/ 	.word	0x00003920


	//   ....[2]....
        /*004c*/ 	.word	0x00003940


	//   ....[3]....
        /*0050*/ 	.word	0x00003970


	//   ....[4]....
        /*0054*/ 	.word	0x000042b0


	//   ....[5]....
        /*0058*/ 	.word	0x00004320


	//   ....[6]....
        /*005c*/ 	.word	0x00004400


	//   ....[7]....
        /*0060*/ 	.word	0x00004480


	//   ....[8]....
        /*0064*/ 	.word	0x00004590


	//   ....[9]....
        /*0068*/ 	.word	0x00004620


	//   ....[10]....
        /*006c*/ 	.word	0x00004800


	//   ....[11]....
        /*0070*/ 	.word	0x00004960


	//----- nvinfo : EIATTR_COOP_GROUP_MASK_REGIDS
	.align		4
.L_39:
        /*0074*/ 	.byte	0x04, 0x29
        /*0076*/ 	.short	(.L_41 - .L_40)


	//   ....[0]....
.L_40:
        /*0078*/ 	.word	0xffffffff


	//   ....[1]....
        /*007c*/ 	.word	0xffffffff


	//   ....[2]....
        /*0080*/ 	.word	0xffffffff


	//   ....[3]....
        /*0084*/ 	.word	0xffffffff


	//   ....[4]....
        /*0088*/ 	.word	0xffffffff


	//   ....[5]....
        /*008c*/ 	.word	0xffffffff


	//   ....[6]....
        /*0090*/ 	.word	0xffffffff


	//   ....[7]....
        /*0094*/ 	.word	0xffffffff


	//   ....[8]....
        /*0098*/ 	.word	0xffffffff


	//   ....[9]....
        /*009c*/ 	.word	0xffffffff


	//   ....[10]....
        /*00a0*/ 	.word	0xffffffff


	//   ....[11]....
        /*00a4*/ 	.word	0xffffffff


	//   ....[12]....
        /*00a8*/ 	.word	0xffffffff


	//----- nvinfo : EIATTR_COOP_GROUP_INSTR_OFFSETS
	.align		4
.L_41:
        /*00ac*/ 	.byte	0x04, 0x28
        /*00ae*/ 	.short	(.L_43 - .L_42)


	//   ....[0]....
.L_42:
        /*00b0*/ 	.word	0x00000090


	//   ....[1]....
        /*00b4*/ 	.word	0x000004d0


	//   ....[2]....
        /*00b8*/ 	.word	0x00000680


	//   ....[3]....
        /*00bc*/ 	.word	0x00000820


	//   ....[4]....
        /*00c0*/ 	.word	0x00000920


	//   ....[5]....
        /*00c4*/ 	.word	0x00000a90


	//   ....[6]....
        /*00c8*/ 	.word	0x00000c30


	//   ....[7]....
        /*00cc*/ 	.word	0x00001d10


	//   ....[8]....
        /*00d0*/ 	.word	0x00002c10


	//   ....[9]....
        /*00d4*/ 	.word	0x00002e20


	//   ....[10]....
        /*00d8*/ 	.word	0x00002e50


	//   ....[11]....
        /*00dc*/ 	.word	0x00003800


	//   ....[12]....
        /*00e0*/ 	.word	0x00003a30


	//----- nvinfo : EIATTR_VRC_CTA_INIT_COUNT
	.align		4
.L_43:
        /*00e4*/ 	.byte	0x02, 0x4a
        /*00e6*/ 	.byte	0x80
	.zero		1


	//----- nvinfo : EIATTR_SYSCALL_OFFSETS
	.align		4
        /*00e8*/ 	.byte	0x04, 0x46
        /*00ea*/ 	.short	(.L_45 - .L_44)


	//   ....[0]....
.L_44:
        /*00ec*/ 	.word	0x00005410


	//   ....[1]....
        /*00f0*/ 	.word	0x00005500


	//   ....[2]....
        /*00f4*/ 	.word	0x00005c60


	//   ....[3]....
        /*00f8*/ 	.word	0x00006510


	//   ....[4]....
        /*00fc*/ 	.word	0x00006d90


	//   ....[5]....
        /*0100*/ 	.word	0x00007610


	//----- nvinfo : EIATTR_MBARRIER_INSTR_OFFSETS
	.align		4
.L_45:
        /*0104*/ 	.byte	0x04, 0x39
        /*0106*/ 	.short	(.L_47 - .L_46)


	//   ....[0]....
.L_46:
        /*0108*/ 	.word	0x000005b0
        /*010c*/ 	.word	0x000000ff
        /*0110*/ 	.word	0x00000000
        /*0114*/ 	.short	0x0100
        /*0116*/ 	.byte	0x05
	.zero		1


	//   ....[1]....
        /*0118*/ 	.word	0x000005c0
        /*011c*/ 	.word	0x000000ff
        /*0120*/ 	.word	0x00000030
        /*0124*/ 	.short	0x0100
        /*0126*/ 	.byte	0x05
	.zero		1


	//   ....[2]....
        /*0128*/ 	.word	0x000005d0
        /*012c*/ 	.word	0x000000ff
        /*0130*/ 	.word	0x00000008
        /*0134*/ 	.short	0x0100
        /*0136*/ 	.byte	0x05
	.zero		1


	//   ....[3]....
        /*0138*/ 	.word	0x000005e0
        /*013c*/ 	.word	0x000000ff
        /*0140*/ 	.word	0x00000038
        /*0144*/ 	.short	0x0100
        /*0146*/ 	.byte	0x05
	.zero		1


	//   ....[4]....
        /*0148*/ 	.word	0x000005f0
        /*014c*/ 	.word	0x000000ff
        /*0150*/ 	.word	0x00000010
        /*0154*/ 	.short	0x0100
        /*0156*/ 	.byte	0x05
	.zero		1


	//   ....[5]....
        /*0158*/ 	.word	0x00000600
        /*015c*/ 	.word	0x000000ff
        /*0160*/ 	.word	0x00000040
        /*0164*/ 	.short	0x0100
        /*0166*/ 	.byte	0x05
	.zero		1


	//   ....[6]....
        /*0168*/ 	.word	0x00000610
        /*016c*/ 	.word	0x000000ff
        /*0170*/ 	.word	0x00000018
        /*0174*/ 	.short	0x0100
        /*0176*/ 	.byte	0x05
	.zero		1


	//   ....[7]....
        /*0178*/ 	.word	0x00000620
        /*017c*/ 	.word	0x000000ff
        /*0180*/ 	.word	0x00000048
        /*0184*/ 	.short	0x0100
        /*0186*/ 	.byte	0x05
	.zero		1


	//   ....[8]....
        /*0188*/ 	.word	0x00000630
        /*018c*/ 	.word	0x000000ff
        /*0190*/ 	.word	0x00000020
        /*0194*/ 	.short	0x0100
        /*0196*/ 	.byte	0x05
	.zero		1


	//   ....[9]....
        /*0198*/ 	.word	0x00000640
        /*019c*/ 	.word	0x000000ff
        /*01a0*/ 	.word	0x00000050
        /*01a4*/ 	.short	0x0100
        /*01a6*/ 	.byte	0x05
	.zero		1


	//   ....[10]....
        /*01a8*/ 	.word	0x00000650
        /*01ac*/ 	.word	0x000000ff
        /*01b0*/ 	.word	0x00000028
        /*01b4*/ 	.short	0x0100
        /*01b6*/ 	.byte	0x05
	.zero		1


	//   ....[11]....
        /*01b8*/ 	.word	0x00000660
        /*01bc*/ 	.word	0x000000ff
        /*01c0*/ 	.word	0x00000058
        /*01c4*/ 	.short	0x0100
        /*01c6*/ 	.byte	0x05
	.zero		1


	//   ....[12]....
        /*01c8*/ 	.word	0x00000790
        /*01cc*/ 	.word	0x000000ff
        /*01d0*/ 	.word	0x00000060
        /*01d4*/ 	.short	0x0100
        /*01d6*/ 	.byte	0x07
	.zero		1


	//   ....[13]....
        /*01d8*/ 	.word	0x000007a0
        /*01dc*/ 	.word	0x000000ff
        /*01e0*/ 	.word	0x00000080
        /*01e4*/ 	.short	0x0100
        /*01e6*/ 	.byte	0x07
	.zero		1


	//   ....[14]....
        /*01e8*/ 	.word	0x000007b0
        /*01ec*/ 	.word	0x000000ff
        /*01f0*/ 	.word	0x00000068
        /*01f4*/ 	.short	0x0100
        /*01f6*/ 	.byte	0x07
	.zero		1


	//   ....[15]....
        /*01f8*/ 	.word	0x000007c0
        /*01fc*/ 	.word	0x000000ff
        /*0200*/ 	.word	0x00000088
        /*0204*/ 	.short	0x0100
        /*0206*/ 	.byte	0x07
	.zero		1


	//   ....[16]....
        /*0208*/ 	.word	0x000007d0
        /*020c*/ 	.word	0x000000ff
        /*0210*/ 	.word	0x00000070
        /*0214*/ 	.short	0x0100
        /*0216*/ 	.byte	0x07
	.zero		1


	//   ....[17]....
        /*0218*/ 	.word	0x000007e0
        /*021c*/ 	.word	0x000000ff
        /*0220*/ 	.word	0x00000090
        /*0224*/ 	.short	0x0100
        /*0226*/ 	.byte	0x07
	.zero		1


	//   ....[18]....
        /*0228*/ 	.word	0x000007f0
        /*022c*/ 	.word	0x000000ff
        /*0230*/ 	.word	0x00000078
        /*0234*/ 	.short	0x0100
        /*0236*/ 	.byte	0x07
	.zero		1


	//   ....[19]....
        /*0238*/ 	.word	0x00000800
        /*023c*/ 	.word	0x000000ff
        /*0240*/ 	.word	0x00000098
        /*0244*/ 	.short	0x0100
        /*0246*/ 	.byte	0x07
	.zero		1


	//   ....[20]....
        /*0248*/ 	.word	0x000008f0
        /*024c*/ 	.word	0x000000ff
        /*0250*/ 	.word	0x000000a0
        /*0254*/ 	.short	0x0100
        /*0256*/ 	.byte	0x05
	.zero		1


	//   ....[21]....
        /*0258*/ 	.word	0x00000900
        /*025c*/ 	.word	0x000000ff
        /*0260*/ 	.word	0x000000a8
        /*0264*/ 	.short	0x0100
        /*0266*/ 	.byte	0x05
	.zero		1


	//   ....[22]....
        /*0268*/ 	.word	0x00000a40
        /*026c*/ 	.word	0x000000ff
        /*0270*/ 	.word	0x000000b0
        /*0274*/ 	.short	0x0100
        /*0276*/ 	.byte	0x05
	.zero		1


	//   ....[23]....
        /*0278*/ 	.word	0x00000a50
        /*027c*/ 	.word	0x000000ff
        /*0280*/ 	.word	0x000000c0
        /*0284*/ 	.short	0x0100
        /*0286*/ 	.byte	0x05
	.zero		1


	//   ....[24]....
        /*0288*/ 	.word	0x00000a60
        /*028c*/ 	.word	0x000000ff
        /*0290*/ 	.word	0x000000b8
        /*0294*/ 	.short	0x0100
        /*0296*/ 	.byte	0x05
	.zero		1


	//   ....[25]....
        /*0298*/ 	.word	0x00000a70
        /*029c*/ 	.word	0x000000ff
        /*02a0*/ 	.word	0x000000c8
        /*02a4*/ 	.short	0x0100
        /*02a6*/ 	.byte	0x05
	.zero		1


	//   ....[26]....
        /*02a8*/ 	.word	0x00000ba0
        /*02ac*/ 	.word	0x000000ff
        /*02b0*/ 	.word	0x000000d0
        /*02b4*/ 	.short	0x0100
        /*02b6*/ 	.byte	0x07
	.zero		1


	//   ....[27]....
        /*02b8*/ 	.word	0x00000bb0
        /*02bc*/ 	.word	0x000000ff
        /*02c0*/ 	.word	0x000000f0
        /*02c4*/ 	.short	0x0100
        /*02c6*/ 	.byte	0x07
	.zero		1


	//   ....[28]....
        /*02c8*/ 	.word	0x00000bc0
        /*02cc*/ 	.word	0x000000ff
        /*02d0*/ 	.word	0x000000d8
        /*02d4*/ 	.short	0x0100
        /*02d6*/ 	.byte	0x07
	.zero		1


	//   ....[29]....
        /*02d8*/ 	.word	0x00000bd0
        /*02dc*/ 	.word	0x000000ff
        /*02e0*/ 	.word	0x000000f8
        /*02e4*/ 	.short	0x0100
        /*02e6*/ 	.byte	0x07
	.zero		1


	//   ....[30]....
        /*02e8*/ 	.word	0x00000be0
        /*02ec*/ 	.word	0x000000ff
        /*02f0*/ 	.word	0x000000e0
        /*02f4*/ 	.short	0x0100
        /*02f6*/ 	.byte	0x07
	.zero		1


	//   ....[31]....
        /*02f8*/ 	.word	0x00000bf0
        /*02fc*/ 	.word	0x000000ff
        /*0300*/ 	.word	0x00000100
        /*0304*/ 	.short	0x0100
        /*0306*/ 	.byte	0x07
	.zero		1


	//   ....[32]....
        /*0308*/ 	.word	0x00000c00
        /*030c*/ 	.word	0x000000ff
        /*0310*/ 	.word	0x000000e8
        /*0314*/ 	.short	0x0100
        /*0316*/ 	.byte	0x07
	.zero		1


	//   ....[33]....
        /*0318*/ 	.word	0x00000c10
        /*031c*/ 	.word	0x000000ff
        /*0320*/ 	.word	0x00000108
        /*0324*/ 	.short	0x0100
        /*0326*/ 	.byte	0x07
	.zero		1


	//   ....[34]....
        /*0328*/ 	.word	0x00000d00
        /*032c*/ 	.word	0x000000ff
        /*0330*/ 	.word	0x00000110
        /*0334*/ 	.short	0x0100
        /*0336*/ 	.byte	0x05
	.zero		1


	//   ....[35]....
        /*0338*/ 	.word	0x00000d10
        /*033c*/ 	.word	0x000000ff
        /*0340*/ 	.word	0x00000120
        /*0344*/ 	.short	0x0100
        /*0346*/ 	.byte	0x05
	.zero		1


	//   ....[36]....
        /*0348*/ 	.word	0x00000d20
        /*034c*/ 	.word	0x000000ff
        /*0350*/ 	.word	0x00000118
        /*0354*/ 	.short	0x0100
        /*0356*/ 	.byte	0x05
	.zero		1


	//   ....[37]....
        /*0358*/ 	.word	0x00000d30
        /*035c*/ 	.word	0x000000ff
        /*0360*/ 	.word	0x00000128
        /*0364*/ 	.short	0x0100
        /*0366*/ 	.byte	0x05
	.zero		1


	//   ....[38]....
        /*0368*/ 	.word	0x00001610
        /*036c*/ 	.word	0x00000003
        /*0370*/ 	.word	0x00000120
        /*0374*/ 	.short	0x010a
        /*0376*/ 	.byte	0xff
	.zero		1


	//   ....[39]....
        /*0378*/ 	.word	0x00001640
        /*037c*/ 	.word	0x00000003
        /*0380*/ 	.word	0x00000110
        /*0384*/ 	.short	0x0101
        /*0386*/ 	.byte	0xff
	.zero		1


	//   ....[40]....
        /*0388*/ 	.word	0x00001710
        /*038c*/ 	.word	0x000000ff
        /*0390*/ 	.word	0x00000030
        /*0394*/ 	.short	0x010a
        /*0396*/ 	.byte	0x08
	.zero		1


	//   ....[41]....
        /*0398*/ 	.word	0x000017b0
        /*039c*/ 	.word	0x000000ff
        /*03a0*/ 	.word	0x00000030
        /*03a4*/ 	.short	0x010a
        /*03a6*/ 	.byte	0x21
	.zero		1


	//   ....[42]....
        /*03a8*/ 	.word	0x00001900
        /*03ac*/ 	.word	0x000000ff
        /*03b0*/ 	.word	0x00000030
        /*03b4*/ 	.short	0x010a
        /*03b6*/ 	.byte	0x08
	.zero		1


	//   ....[43]....
        /*03b8*/ 	.word	0x00001a10
        /*03bc*/ 	.word	0x000000ff
        /*03c0*/ 	.word	0x000000a8
        /*03c4*/ 	.short	0x0101
        /*03c6*/ 	.byte	0x04
	.zero		1


	//   ....[44]....
        /*03c8*/ 	.word	0x00001a30
        /*03cc*/ 	.word	0x000000ff
        /*03d0*/ 	.word	0x00000030
        /*03d4*/ 	.short	0x010a
        /*03d6*/ 	.byte	0x08
	.zero		1


	//   ....[45]....
        /*03d8*/ 	.word	0x00001ab0
        /*03dc*/ 	.word	0x000000ff
        /*03e0*/ 	.word	0x00000030
        /*03e4*/ 	.short	0x010a
        /*03e6*/ 	.byte	0x11
	.zero		1


	//   ....[46]....
        /*03e8*/ 	.word	0x00001c00
        /*03ec*/ 	.word	0x000000ff
        /*03f0*/ 	.word	0x00000030
        /*03f4*/ 	.short	0x010a
        /*03f6*/ 	.byte	0x08
	.zero		1


	//   ....[47]....
        /*03f8*/ 	.word	0x00001d40
        /*03fc*/ 	.word	0x00000002
        /*0400*/ 	.word	0x000000b0
        /*0404*/ 	.short	0x010a
        /*0406*/ 	.byte	0xff
	.zero		1


	//   ....[48]....
        /*0408*/ 	.word	0x00001e00
        /*040c*/ 	.word	0x00000002
        /*0410*/ 	.word	0x00000000
        /*0414*/ 	.short	0x0101
        /*0416*/ 	.byte	0xff
	.zero		1


	//   ....[49]....
        /*0418*/ 	.word	0x00002360
        /*041c*/ 	.word	0x000000ff
        /*0420*/ 	.word	0x00000000
        /*0424*/ 	.short	0x010a
        /*0426*/ 	.byte	0x05
	.zero		1


	//   ....[50]....
        /*0428*/ 	.word	0x000023f0
        /*042c*/ 	.word	0x000000ff
        /*0430*/ 	.word	0x00000000
        /*0434*/ 	.short	0x010a
        /*0436*/ 	.byte	0x05
	.zero		1


	//   ....[51]....
        /*0438*/ 	.word	0x00002480
        /*043c*/ 	.word	0x000000ff
        /*0440*/ 	.word	0x00000000
        /*0444*/ 	.short	0x010a
        /*0446*/ 	.byte	0x05
	.zero		1


	//   ....[52]....
        /*0448*/ 	.word	0x00002510
        /*044c*/ 	.word	0x000000ff
        /*0450*/ 	.word	0x00000000
        /*0454*/ 	.short	0x010a
        /*0456*/ 	.byte	0x05
	.zero		1


	//   ....[53]....
        /*0458*/ 	.word	0x000025a0
        /*045c*/ 	.word	0x000000ff
        /*0460*/ 	.word	0x00000000
        /*0464*/ 	.short	0x010a
        /*0466*/ 	.byte	0x05
	.zero		1


	//   ....[54]....
        /*0468*/ 	.word	0x00002640
        /*046c*/ 	.word	0x00000000
        /*0470*/ 	.word	0x00000000
        /*0474*/ 	.short	0x010a
        /*0476*/ 	.byte	0xff
	.zero		1


	//   ....[55]....
        /*0478*/ 	.word	0x00002760
        /*047c*/ 	.word	0x00000000
        /*0480*/ 	.word	0x00000110
        /*0484*/ 	.short	0x010a
        /*0486*/ 	.byte	0xff
	.zero		1


	//   ....[56]....
        /*0488*/ 	.word	0x000027c0
        /*048c*/ 	.word	0x00000004
        /*0490*/ 	.word	0x00000000
        /*0494*/ 	.short	0x0101
        /*0496*/ 	.byte	0xff
	.zero		1


	//   ....[57]....
        /*0498*/ 	.word	0x000027e0
        /*049c*/ 	.word	0x000000ff
        /*04a0*/ 	.word	0x000000c0
        /*04a4*/ 	.short	0x010a
        /*04a6*/ 	.byte	0x05
	.zero		1


	//   ....[58]....
        /*04a8*/ 	.word	0x00002900
        /*04ac*/ 	.word	0x00000000
        /*04b0*/ 	.word	0x000000b0
        /*04b4*/ 	.short	0x010a
        /*04b6*/ 	.byte	0xff
	.zero		1


	//   ....[59]....
        /*04b8*/ 	.word	0x00002a10
        /*04bc*/ 	.word	0x00000000
        /*04c0*/ 	.word	0x00000000
        /*04c4*/ 	.short	0x0101
        /*04c6*/ 	.byte	0xff
	.zero		1


	//   ....[60]....
        /*04c8*/ 	.word	0x00002aa0
        /*04cc*/ 	.word	0x000000ff
        /*04d0*/ 	.word	0x000000c0
        /*04d4*/ 	.short	0x0106
        /*04d6*/ 	.byte	0x05
	.zero		1


	//   ....[61]....
        /*04d8*/ 	.word	0x00002ac0
        /*04dc*/ 	.word	0x000000ff
        /*04e0*/ 	.word	0x000000c0
        /*04e4*/ 	.short	0x010a
        /*04e6*/ 	.byte	0x05
	.zero		1


	//   ....[62]....
        /*04e8*/ 	.word	0x00002b50
        /*04ec*/ 	.word	0x000000ff
        /*04f0*/ 	.word	0x000000c0
        /*04f4*/ 	.short	0x0106
        /*04f6*/ 	.byte	0x04
	.zero		1


	//   ....[63]....
        /*04f8*/ 	.word	0x00002b90
        /*04fc*/ 	.word	0x00000000
        /*0500*/ 	.word	0x000000c0
        /*0504*/ 	.short	0x010a
        /*0506*/ 	.byte	0xff
	.zero		1


	//   ....[64]....
        /*0508*/ 	.word	0x00003090
        /*050c*/ 	.word	0x00000000
        /*0510*/ 	.word	0x000000b0
        /*0514*/ 	.short	0x010a
        /*0516*/ 	.byte	0xff
	.zero		1


	//   ....[65]....
        /*0518*/ 	.word	0x00003190
        /*051c*/ 	.word	0x00000003
        /*0520*/ 	.word	0x00000000
        /*0524*/ 	.short	0x0101
        /*0526*/ 	.byte	0xff
	.zero		1


	//   ....[66]....
        /*0528*/ 	.word	0x000031a0
        /*052c*/ 	.word	0x000000ff
        /*0530*/ 	.word	0x00000000
        /*0534*/ 	.short	0x010a
        /*0536*/ 	.byte	0x04
	.zero		1


	//   ....[67]....
        /*0538*/ 	.word	0x00003220
        /*053c*/ 	.word	0x000000ff
        /*0540*/ 	.word	0x000000f0
        /*0544*/ 	.short	0x010a
        /*0546*/ 	.byte	0x08
	.zero		1


	//   ....[68]....
        /*0548*/ 	.word	0x00003300
        /*054c*/ 	.word	0x000000ff
        /*0550*/ 	.word	0x00000000
        /*0554*/ 	.short	0x010a
        /*0556*/ 	.byte	0x07
	.zero		1


	//   ....[69]....
        /*0558*/ 	.word	0x00003440
        /*055c*/ 	.word	0x000000ff
        /*0560*/ 	.word	0x00000000
        /*0564*/ 	.short	0x010a
        /*0566*/ 	.byte	0x04
	.zero		1


	//   ....[70]....
        /*0568*/ 	.word	0x00003630
        /*056c*/ 	.word	0x000000ff
        /*0570*/ 	.word	0x00000000
        /*0574*/ 	.short	0x010a
        /*0576*/ 	.byte	0x05
	.zero		1


	//   ....[71]....
        /*0578*/ 	.word	0x000036c0
        /*057c*/ 	.word	0x000000ff
        /*0580*/ 	.word	0x00000000
        /*0584*/ 	.short	0x010a
        /*0586*/ 	.byte	0x05
	.zero		1


	//   ....[72]....
        /*0588*/ 	.word	0x00003750
        /*058c*/ 	.word	0x000000ff
        /*0590*/ 	.word	0x00000000
        /*0594*/ 	.short	0x010a
        /*0596*/ 	.byte	0x05
	.zero		1


	//   ....[73]....
        /*0598*/ 	.word	0x000037e0
        /*059c*/ 	.word	0x000000ff
        /*05a0*/ 	.word	0x00000000
        /*05a4*/ 	.short	0x010a
        /*05a6*/ 	.byte	0x07
	.zero		1


	//   ....[74]....
        /*05a8*/ 	.word	0x00003c60
        /*05ac*/ 	.word	0x00000000
        /*05b0*/ 	.word	0x000000b0
        /*05b4*/ 	.short	0x010a
        /*05b6*/ 	.byte	0xff
	.zero		1


	//   ....[75]....
        /*05b8*/ 	.word	0x00003d20
        /*05bc*/ 	.word	0x00000000
        /*05c0*/ 	.word	0x00000000
        /*05c4*/ 	.short	0x0101
        /*05c6*/ 	.byte	0xff
	.zero		1


	//   ....[76]....
        /*05c8*/ 	.word	0x00004040
        /*05cc*/ 	.word	0x000000ff
        /*05d0*/ 	.word	0x000000a8
        /*05d4*/ 	.short	0x010a
        /*05d6*/ 	.byte	0x07
	.zero		1


	//   ....[77]....
        /*05d8*/ 	.word	0x00004230
        /*05dc*/ 	.word	0x000000ff
        /*05e0*/ 	.word	0x00000080
        /*05e4*/ 	.short	0x010a
        /*05e6*/ 	.byte	0x07
	.zero		1


	//   ....[78]....
        /*05e8*/ 	.word	0x000043a0
        /*05ec*/ 	.word	0x000000ff
        /*05f0*/ 	.word	0x00000060
        /*05f4*/ 	.short	0x010b
        /*05f6*/ 	.byte	0x07
	.zero		1


	//   ....[79]....
        /*05f8*/ 	.word	0x000043b0
        /*05fc*/ 	.word	0x000000ff
        /*0600*/ 	.word	0x00000000
        /*0604*/ 	.short	0x0101
        /*0606*/ 	.byte	0x08
	.zero		1


	//   ....[80]....
        /*0608*/ 	.word	0x000043d0
        /*060c*/ 	.word	0x000000ff
        /*0610*/ 	.word	0x00000088
        /*0614*/ 	.short	0x010a
        /*0616*/ 	.byte	0x07
	.zero		1


	//   ....[81]....
        /*0618*/ 	.word	0x00004530
        /*061c*/ 	.word	0x000000ff
        /*0620*/ 	.word	0x00000068
        /*0624*/ 	.short	0x010b
        /*0626*/ 	.byte	0x07
	.zero		1


	//   ....[82]....
        /*0628*/ 	.word	0x00004540
        /*062c*/ 	.word	0x000000ff
        /*0630*/ 	.word	0x00000000
        /*0634*/ 	.short	0x0101
        /*0636*/ 	.byte	0x08
	.zero		1


	//   ....[83]....
        /*0638*/ 	.word	0x00004550
        /*063c*/ 	.word	0x000000ff
        /*0640*/ 	.word	0x00000090
        /*0644*/ 	.short	0x010a
        /*0646*/ 	.byte	0x07
	.zero		1


	//   ....[84]....
        /*0648*/ 	.word	0x000046f0
        /*064c*/ 	.word	0x000000ff
        /*0650*/ 	.word	0x00000070
        /*0654*/ 	.short	0x010b
        /*0656*/ 	.byte	0x07
	.zero		1


	//   ....[85]....
        /*0658*/ 	.word	0x00004760
        /*065c*/ 	.word	0x000000ff
        /*0660*/ 	.word	0x00000000
        /*0664*/ 	.short	0x0101
        /*0666*/ 	.byte	0x08
	.zero		1


	//   ....[86]....
        /*0668*/ 	.word	0x00004790
        /*066c*/ 	.word	0x000000ff
        /*0670*/ 	.word	0x00000098
        /*0674*/ 	.short	0x010a
        /*0676*/ 	.byte	0x07
	.zero		1


	//   ....[87]....
        /*0678*/ 	.word	0x000049a0
        /*067c*/ 	.word	0x000000ff
        /*0680*/ 	.word	0x00000078
        /*0684*/ 	.short	0x010b
        /*0686*/ 	.byte	0x07
	.zero		1


	//   ....[88]....
        /*0688*/ 	.word	0x000049c0
        /*068c*/ 	.word	0x000000ff
        /*0690*/ 	.word	0x00000000
        /*0694*/ 	.short	0x0101
        /*0696*/ 	.byte	0x0d
	.zero		1


	//   ....[89]....
        /*0698*/ 	.word	0x000049f0
        /*069c*/ 	.word	0x000000ff
        /*06a0*/ 	.word	0x00000080
        /*06a4*/ 	.short	0x010a
        /*06a6*/ 	.byte	0x07
	.zero		1


	//   ....[90]....
        /*06a8*/ 	.word	0x00004a10
        /*06ac*/ 	.word	0x000000ff
        /*06b0*/ 	.word	0x00000088
        /*06b4*/ 	.short	0x010a
        /*06b6*/ 	.byte	0x07
	.zero		1


	//   ....[91]....
        /*06b8*/ 	.word	0x00004a30
        /*06bc*/ 	.word	0x000000ff
        /*06c0*/ 	.word	0x00000090
        /*06c4*/ 	.short	0x010a
        /*06c6*/ 	.byte	0x07
	.zero		1


	//   ....[92]....
        /*06c8*/ 	.word	0x00004a70
        /*06cc*/ 	.word	0x00000000
        /*06d0*/ 	.word	0x00000098
        /*06d4*/ 	.short	0x010a
        /*06d6*/ 	.byte	0xff
	.zero		1


	//   ....[93]....
        /*06d8*/ 	.word	0x00004dd0
        /*06dc*/ 	.word	0x00000000
        /*06e0*/ 	.word	0x000000b0
        /*06e4*/ 	.short	0x010a
        /*06e6*/ 	.byte	0xff
	.zero		1


	//   ....[94]....
        /*06e8*/ 	.word	0x00004ee0
        /*06ec*/ 	.word	0x00000000
        /*06f0*/ 	.word	0x00000000
        /*06f4*/ 	.short	0x0101
        /*06f6*/ 	.byte	0xff
	.zero		1


	//   ....[95]....
        /*06f8*/ 	.word	0x00005940
        /*06fc*/ 	.word	0x000000ff
        /*0700*/ 	.word	0x00000060
        /*0704*/ 	.short	0x010a
        /*0706*/ 	.byte	0x30
	.zero		1


	//   ....[96]....
        /*0708*/ 	.word	0x000059b0
        /*070c*/ 	.word	0x0000004f
        /*0710*/ 	.word	0x000000d0
        /*0714*/ 	.short	0x010a
        /*0716*/ 	.byte	0xff
	.zero		1


	//   ....[97]....
        /*0718*/ 	.word	0x00005a60
        /*071c*/ 	.word	0x000000ff
        /*0720*/ 	.word	0x00000060
        /*0724*/ 	.short	0x010a
        /*0726*/ 	.byte	0x30
	.zero		1


	//   ....[98]....
        /*0728*/ 	.word	0x00005b40
        /*072c*/ 	.word	0x0000004f
        /*0730*/ 	.word	0x000000d0
        /*0734*/ 	.short	0x010a
        /*0736*/ 	.byte	0xff
	.zero		1


	//   ....[99]....
        /*0738*/ 	.word	0x00006270
        /*073c*/ 	.word	0x00000000
        /*0740*/ 	.word	0x00000000
        /*0744*/ 	.short	0x0101
        /*0746*/ 	.byte	0xff
	.zero		1


	//   ....[100]....
        /*0748*/ 	.word	0x00006280
        /*074c*/ 	.word	0x00000003
        /*0750*/ 	.word	0x00000060
        /*0754*/ 	.short	0x010a
        /*0756*/ 	.byte	0xff
	.zero		1


	//   ....[101]....
        /*0758*/ 	.word	0x00006340
        /*075c*/ 	.word	0x00000003
        /*0760*/ 	.word	0x00000060
        /*0764*/ 	.short	0x010a
        /*0766*/ 	.byte	0xff
	.zero		1


	//   ....[102]....
        /*0768*/ 	.word	0x00006af0
        /*076c*/ 	.word	0x00000026
        /*0770*/ 	.word	0x00000000
        /*0774*/ 	.short	0x0101
        /*0776*/ 	.byte	0xff
	.zero		1


	//   ....[103]....
        /*0778*/ 	.word	0x00006b10
        /*077c*/ 	.word	0x00000053
        /*0780*/ 	.word	0x00000060
        /*0784*/ 	.short	0x010a
        /*0786*/ 	.byte	0xff
	.zero		1


	//   ....[104]....
        /*0788*/ 	.word	0x00006bc0
        /*078c*/ 	.word	0x00000053
        /*0790*/ 	.word	0x00000060
        /*0794*/ 	.short	0x010a
        /*0796*/ 	.byte	0xff
	.zero		1


	//   ....[105]....
        /*0798*/ 	.word	0x00007370
        /*079c*/ 	.word	0x00000026
        /*07a0*/ 	.word	0x00000000
        /*07a4*/ 	.short	0x0101
        /*07a6*/ 	.byte	0xff
	.zero		1


	//   ....[106]....
        /*07a8*/ 	.word	0x00007390
        /*07ac*/ 	.word	0x00000058
        /*07b0*/ 	.word	0x00000060
        /*07b4*/ 	.short	0x010a
        /*07b6*/ 	.byte	0xff
	.zero		1


	//   ....[107]....
        /*07b8*/ 	.word	0x00007440
        /*07bc*/ 	.word	0x00000058
        /*07c0*/ 	.word	0x00000060
        /*07c4*/ 	.short	0x010a
        /*07c6*/ 	.byte	0xff
	.zero		1


	//   ....[108]....
        /*07c8*/ 	.word	0x00007770
        /*07cc*/ 	.word	0x000000ff
        /*07d0*/ 	.word	0x00000000
        /*07d4*/ 	.short	0x0101
        /*07d6*/ 	.byte	0x05
	.zero		1


	//   ....[109]....
        /*07d8*/ 	.word	0x00007c50
        /*07dc*/ 	.word	0x00000002
        /*07e0*/ 	.word	0x00000000
        /*07e4*/ 	.short	0x0101
        /*07e6*/ 	.byte	0xff
	.zero		1


	//   ....[110]....
        /*07e8*/ 	.word	0x00007ec0
        /*07ec*/ 	.word	0x000000ff
        /*07f0*/ 	.word	0x00000000
        /*07f4*/ 	.short	0x0101
        /*07f6*/ 	.byte	0x04
	.zero		1


	//   ....[111]....
        /*07f8*/ 	.word	0x00007ee0
        /*07fc*/ 	.word	0x00000003
        /*0800*/ 	.word	0x00000120
        /*0804*/ 	.short	0x010a
        /*0806*/ 	.byte	0xff
	.zero		1


	//   ....[112]....
        /*0808*/ 	.word	0x00007f40
        /*080c*/ 	.word	0x00000002
        /*0810*/ 	.word	0x00000030
        /*0814*/ 	.short	0x010a
        /*0816*/ 	.byte	0xff
	.zero		1


	//   ....[113]....
        /*0818*/ 	.word	0x00007fa0
        /*081c*/ 	.word	0x00000002
        /*0820*/ 	.word	0x00000030
        /*0824*/ 	.short	0x010a
        /*0826*/ 	.byte	0xff
	.zero		1


	//   ....[114]....
        /*0828*/ 	.word	0x00007ff0
        /*082c*/ 	.word	0x00000002
        /*0830*/ 	.word	0x000000b0
        /*0834*/ 	.short	0x010a
        /*0836*/ 	.byte	0xff
	.zero		1


	//   ....[115]....
        /*0838*/ 	.word	0x00008050
        /*083c*/ 	.word	0x00000000
        /*0840*/ 	.word	0x00000000
        /*0844*/ 	.short	0x010a
        /*0846*/ 	.byte	0xff
	.zero		1


	//   ....[116]....
        /*0848*/ 	.word	0x000080b0
        /*084c*/ 	.word	0x00000000
        /*0850*/ 	.word	0x00000000
        /*0854*/ 	.short	0x010a
        /*0856*/ 	.byte	0xff
	.zero		1


	//   ....[117]....
        /*0858*/ 	.word	0x00008110
        /*085c*/ 	.word	0x00000000
        /*0860*/ 	.word	0x00000000
        /*0864*/ 	.short	0x010a
        /*0866*/ 	.byte	0xff
	.zero		1


	//   ....[118]....
        /*0868*/ 	.word	0x00008170
        /*086c*/ 	.word	0x00000000
        /*0870*/ 	.word	0x00000000
        /*0874*/ 	.short	0x010a
        /*0876*/ 	.byte	0xff
	.zero		1


	//   ....[119]....
        /*0878*/ 	.word	0x000081d0
        /*087c*/ 	.word	0x00000000
        /*0880*/ 	.word	0x00000000
        /*0884*/ 	.short	0x010a
        /*0886*/ 	.byte	0xff
	.zero		1


	//   ....[120]....
        /*0888*/ 	.word	0x00008220
        /*088c*/ 	.word	0x00000000
        /*0890*/ 	.word	0x00000110
        /*0894*/ 	.short	0x010a
        /*0896*/ 	.byte	0xff
	.zero		1


	//   ....[121]....
        /*0898*/ 	.word	0x00008280
        /*089c*/ 	.word	0x00000000
        /*08a0*/ 	.word	0x000000c0
        /*08a4*/ 	.short	0x010a
        /*08a6*/ 	.byte	0xff
	.zero		1


	//   ....[122]....
        /*08a8*/ 	.word	0x000082d0
        /*08ac*/ 	.word	0x00000000
        /*08b0*/ 	.word	0x000000b0
        /*08b4*/ 	.short	0x010a
        /*08b6*/ 	.byte	0xff
	.zero		1


	//   ....[123]....
        /*08b8*/ 	.word	0x00008330
        /*08bc*/ 	.word	0x00000000
        /*08c0*/ 	.word	0x000000c0
        /*08c4*/ 	.short	0x010a
        /*08c6*/ 	.byte	0xff
	.zero		1


	//   ....[124]....
        /*08c8*/ 	.word	0x00008380
        /*08cc*/ 	.word	0x00000000
        /*08d0*/ 	.word	0x000000b0
        /*08d4*/ 	.short	0x010a
        /*08d6*/ 	.byte	0xff
	.zero		1


	//   ....[125]....
        /*08d8*/ 	.word	0x000083e0
        /*08dc*/ 	.word	0x00000003
        /*08e0*/ 	.word	0x000000f0
        /*08e4*/ 	.short	0x010a
        /*08e6*/ 	.byte	0xff
	.zero		1


	//   ....[126]....
        /*08e8*/ 	.word	0x00008440
        /*08ec*/ 	.word	0x00000000
        /*08f0*/ 	.word	0x00000000
        /*08f4*/ 	.short	0x010a
        /*08f6*/ 	.byte	0xff
	.zero		1


	//   ....[127]....
        /*08f8*/ 	.word	0x000084a0
        /*08fc*/ 	.word	0x00000000
        /*0900*/ 	.word	0x00000000
        /*0904*/ 	.short	0x010a
        /*0906*/ 	.byte	0xff
	.zero		1


	//   ....[128]....
        /*0908*/ 	.word	0x00008500
        /*090c*/ 	.word	0x00000000
        /*0910*/ 	.word	0x00000000
        /*0914*/ 	.short	0x010a
        /*0916*/ 	.byte	0xff
	.zero		1


	//   ....[129]....
        /*0918*/ 	.word	0x00008560
        /*091c*/ 	.word	0x00000000
        /*0920*/ 	.word	0x00000000
        /*0924*/ 	.short	0x010a
        /*0926*/ 	.byte	0xff
	.zero		1


	//   ....[130]....
        /*0928*/ 	.word	0x000085c0
        /*092c*/ 	.word	0x00000000
        /*0930*/ 	.word	0x00000000
        /*0934*/ 	.short	0x010a
        /*0936*/ 	.byte	0xff
	.zero		1


	//   ....[131]....
        /*0938*/ 	.word	0x00008610
        /*093c*/ 	.word	0x00000000
        /*0940*/ 	.word	0x000000b0
        /*0944*/ 	.short	0x010a
        /*0946*/ 	.byte	0xff
	.zero		1


	//   ....[132]....
        /*0948*/ 	.word	0x00008670
        /*094c*/ 	.word	0x00000000
        /*0950*/ 	.word	0x000000a8
        /*0954*/ 	.short	0x010a
        /*0956*/ 	.byte	0xff
	.zero		1


	//   ....[133]....
        /*0958*/ 	.word	0x000086d0
        /*095c*/ 	.word	0x00000003
        /*0960*/ 	.word	0x00000080
        /*0964*/ 	.short	0x010a
        /*0966*/ 	.byte	0xff
	.zero		1


	//   ....[134]....
        /*0968*/ 	.word	0x00008730
        /*096c*/ 	.word	0x00000003
        /*0970*/ 	.word	0x00000088
        /*0974*/ 	.short	0x010a
        /*0976*/ 	.byte	0xff
	.zero		1


	//   ....[135]....
        /*0978*/ 	.word	0x00008790
        /*097c*/ 	.word	0x00000003
        /*0980*/ 	.word	0x00000090
        /*0984*/ 	.short	0x010a
        /*0986*/ 	.byte	0xff
	.zero		1


	//   ....[136]....
        /*0988*/ 	.word	0x000087f0
        /*098c*/ 	.word	0x00000003
        /*0990*/ 	.word	0x00000098
        /*0994*/ 	.short	0x010a
        /*0996*/ 	.byte	0xff
	.zero		1


	//   ....[137]....
        /*0998*/ 	.word	0x00008850
        /*099c*/ 	.word	0x00000000
        /*09a0*/ 	.word	0x00000080
        /*09a4*/ 	.short	0x010a
        /*09a6*/ 	.byte	0xff
	.zero		1


	//   ....[138]....
        /*09a8*/ 	.word	0x000088b0
        /*09ac*/ 	.word	0x00000000
        /*09b0*/ 	.word	0x00000088
        /*09b4*/ 	.short	0x010a
        /*09b6*/ 	.byte	0xff
	.zero		1


	//   ....[139]....
        /*09b8*/ 	.word	0x00008910
        /*09bc*/ 	.word	0x00000000
        /*09c0*/ 	.word	0x00000090
        /*09c4*/ 	.short	0x010a
        /*09c6*/ 	.byte	0xff
	.zero		1


	//   ....[140]....
        /*09c8*/ 	.word	0x00008960
        /*09cc*/ 	.word	0x00000000
        /*09d0*/ 	.word	0x000000b0
        /*09d4*/ 	.short	0x010a
        /*09d6*/ 	.byte	0xff
	.zero		1


	//   ....[141]....
        /*09d8*/ 	.word	0x000089c0
        /*09dc*/ 	.word	0x00000002
        /*09e0*/ 	.word	0x00000060
        /*09e4*/ 	.short	0x010a
        /*09e6*/ 	.byte	0xff
	.zero		1


	//   ....[142]....
        /*09e8*/ 	.word	0x00008a10
        /*09ec*/ 	.word	0x0000004f
        /*09f0*/ 	.word	0x000000d0
        /*09f4*/ 	.short	0x010a
        /*09f6*/ 	.byte	0xff
	.zero		1


	//   ....[143]....
        /*09f8*/ 	.word	0x00008a60
        /*09fc*/ 	.word	0x00000003
        /*0a00*/ 	.word	0x00000060
        /*0a04*/ 	.short	0x010a
        /*0a06*/ 	.byte	0xff
	.zero		1


	//   ....[144]....
        /*0a08*/ 	.word	0x00008ab0
        /*0a0c*/ 	.word	0x00000053
        /*0a10*/ 	.word	0x00000060
        /*0a14*/ 	.short	0x010a
        /*0a16*/ 	.byte	0xff
	.zero		1


	//   ....[145]....
        /*0a18*/ 	.word	0x00008b00
        /*0a1c*/ 	.word	0x00000058
        /*0a20*/ 	.word	0x00000060
        /*0a24*/ 	.short	0x010a
        /*0a26*/ 	.byte	0xff
	.zero		1


	//----- nvinfo : EIATTR_NUM_MBARRIERS
	.align		4
.L_47:
        /*0a28*/ 	.byte	0x03, 0x38
        /*0a2a*/ 	.short	0x0026


	//----- nvinfo : EIATTR_EXIT_INSTR_OFFSETS
	.align		4
        /*0a2c*/ 	.byte	0x04, 0x1c
        /*0a2e*/ 	.short	(.L_49 - .L_48)


	//   ....[0]....
.L_48:
        /*0a30*/ 	.word	0x00002670


	//   ....[1]....
        /*0a34*/ 	.word	0x00002b60


	//   ....[2]....
        /*0a38*/ 	.word	0x00002bc0


	//   ....[3]....
        /*0a3c*/ 	.word	0x00003a40


	//   ....[4]....
        /*0a40*/ 	.word	0x00004aa0


	//   ....[5]....
        /*0a44*/ 	.word	0x00004ae0


	//   ....[6]....
        /*0a48*/ 	.word	0x00007db0


	//   ....[7]....
        /*0a4c*/ 	.word	0x00007e30


	//   ....[8]....
        /*0a50*/ 	.word	0x00007e60


	//   ....[9]....
        /*0a54*/ 	.word	0x00007ed0


	//----- nvinfo : EIATTR_MAX_THREADS
	.align		4
.L_49:
        /*0a58*/ 	.byte	0x04, 0x05
        /*0a5a*/ 	.short	(.L_51 - .L_50)
.L_50:
        /*0a5c*/ 	.word	0x00000100
        /*0a60*/ 	.word	0x00000001
        /*0a64*/ 	.word	0x00000001


	//----- nvinfo : EIATTR_CRS_STACK_SIZE
	.align		4
.L_51:
        /*0a68*/ 	.byte	0x04, 0x1e
        /*0a6a*/ 	.short	(.L_53 - .L_52)
.L_52:
        /*0a6c*/ 	.word	0x00000000


	//----- nvinfo : EIATTR_CBANK_PARAM_SIZE
	.align		4
.L_53:
        /*0a70*/ 	.byte	0x03, 0x19
        /*0a72*/ 	.short	0x0800


	//----- nvinfo : EIATTR_PARAM_CBANK
	.align		4
        /*0a74*/ 	.byte	0x04, 0x0a
        /*0a76*/ 	.short	(.L_55 - .L_54)
	.align		4
.L_54:
        /*0a78*/ 	.word	index@(.nv.constant0._ZN7cutlass13device_kernelINS_4gemm6kernel13GemmUniversalIN4cute5tupleIJiiiiEEENS1_10collective13CollectiveMmaINS1_35MainloopSm100TmaUmmaWarpSpecializedILi6ELi2ELi4ENS5_IJNS4_1CILi1EEESB_SB_EEEEENS5_IJNSA_ILi64EEENSA_ILi128EEENSA_ILi32EEEEEENS_6half_tENS5_IJlSB_lEEESI_SJ_NS4_8TiledMMAINS4_8MMA_AtomIJNS4_20SM100_MMA_F16BF16_SSISI_SI_fLi64ELi128ELNS4_4UMMA5MajorE0ELSO_0ELNSN_7ScaleInE0ELSP_0EEEEEENS4_6LayoutISC_NS5_IJNSA_ILi0EEEST_ST_EEEEENS5_IJNS4_10UnderscoreESW_SW_EEEEENS4_13SM90_TMA_LOADENS4_14ComposedLayoutINS4_7SwizzleILi2ELi4ELi3EEENS4_18smem_ptr_flag_bitsILi16EEENSS_INS5_IJNSA_ILi8EEESG_EEENS5_IJSG_SB_EEEEEEEvNS4_8identityESZ_S19_vS1A_EENS_8epilogue10collective18CollectiveEpilogueINS1C_23Sm100TmaWarpSpecializedILi4ELi2ELi16ELb1ELb0EEEJSH_NS5_IJNSS_ISE_SB_EENSS_ISG_SB_EEEEESI_SJ_SI_SJ_NS1C_6fusion15FusionCallbacksIS1G_NS1K_17LinearCombinationISI_fSI_fLNS_15FloatRoundStyleE2EEESH_S1J_JEEENS4_5SM1004TMEM4LOAD26SM100_TMEM_LOAD_16dp256b4xESZ_S19_NS4_17SM75_U32x4_LDSM_NENS4_14SM90_TMA_STOREES19_NS4_17SM90_U32x4_STSM_NENS4_39AutoVectorizingCopyWithAssumedAlignmentILi128EEEEEEvvEEEEvNT_6ParamsE)
        /*0a7c*/ 	.short	0x0380
        /*0a7e*/ 	.short	0x0800


	//----- nvinfo : EIATTR_SW_WAR
	.align		4
.L_55:
        /*0a80*/ 	.byte	0x04, 0x36
        /*0a82*/ 	.short	(.L_57 - .L_56)
.L_56:
        /*0a84*/ 	.word	0x00000008
.L_57:


//--------------------- .nv.callgraph             --------------------------
	.section	.nv.callgraph,"",@"SHT_CUDA_CALLGRAPH"
	.align	4
	.sectionentsize	8
	.align		4
        /*0000*/ 	.word	0x00000000
	.align		4
        /*0004*/ 	.word	0xffffffff
	.align		4
        /*0008*/ 	.word	index@(_ZN7cutlass13device_kernelINS_4gemm6kernel13GemmUniversalIN4cute5tupleIJiiiiEEENS1_10collective13CollectiveMmaINS1_35MainloopSm100TmaUmmaWarpSpecializedILi6ELi2ELi4ENS5_IJNS4_1CILi1EEESB_SB_EEEEENS5_IJNSA_ILi64EEENSA_ILi128EEENSA_ILi32EEEEEENS_6half_tENS5_IJlSB_lEEESI_SJ_NS4_8TiledMMAINS4_8MMA_AtomIJNS4_20SM100_MMA_F16BF16_SSISI_SI_fLi64ELi128ELNS4_4UMMA5MajorE0ELSO_0ELNSN_7ScaleInE0ELSP_0EEEEEENS4_6LayoutISC_NS5_IJNSA_ILi0EEEST_ST_EEEEENS5_IJNS4_10UnderscoreESW_SW_EEEEENS4_13SM90_TMA_LOADENS4_14ComposedLayoutINS4_7SwizzleILi2ELi4ELi3EEENS4_18smem_ptr_flag_bitsILi16EEENSS_INS5_IJNSA_ILi8EEESG_EEENS5_IJSG_SB_EEEEEEEvNS4_8identityESZ_S19_vS1A_EENS_8epilogue10collective18CollectiveEpilogueINS1C_23Sm100TmaWarpSpecializedILi4ELi2ELi16ELb1ELb0EEEJSH_NS5_IJNSS_ISE_SB_EENSS_ISG_SB_EEEEESI_SJ_SI_SJ_NS1C_6fusion15FusionCallbacksIS1G_NS1K_17LinearCombinationISI_fSI_fLNS_15FloatRoundStyleE2EEESH_S1J_JEEENS4_5SM1004TMEM4LOAD26SM100_TMEM_LOAD_16dp256b4xESZ_S19_NS4_17SM75_U32x4_LDSM_NENS4_14SM90_TMA_STOREES19_NS4_17SM90_U32x4_STSM_NENS4_39AutoVectorizingCopyWithAssumedAlignmentILi128EEEEEEvvEEEEvNT_6ParamsE)
	.align		4
        /*000c*/ 	.word	index@(__assertfail)
	.align		4
        /*0010*/ 	.word	0x00000000
	.align		4
        /*0014*/ 	.word	0xfffffffe
	.align		4
        /*0018*/ 	.word	0x00000000
	.align		4
        /*001c*/ 	.word	0xfffffffd
	.align		4
        /*0020*/ 	.word	0x00000000
	.align		4
        /*0024*/ 	.word	0xfffffffc


//--------------------- .nv.constant4             --------------------------
	.section	.nv.constant4,"a",@progbits
	.align	8
	.align		8
.nv.constant4:
        /*0000*/ 	.dword	__assertfail
	.align		8
        /*0008*/ 	.dword	__unnamed_1
	.align		8
        /*0010*/ 	.dword	__unnamed_2
	.align		8
        /*0018*/ 	.dword	_ZN40_INTERNAL_6714dd16_4_k_cu_16b1fbdc_287904cuda3std3__45__cpo5beginE
	.align		8
        /*0020*/ 	.dword	_ZN40_INTERNAL_6714dd16_4_k_cu_16b1fbdc_287904cuda3std3__45__cpo3endE
	.align		8
        /*0028*/ 	.dword	_ZN40_INTERNAL_6714dd16_4_k_cu_16b1fbdc_287904cuda3std3__45__cpo6cbeginE
	.align		8
        /*0030*/ 	.dword	_ZN40_INTERNAL_6714dd16_4_k_cu_16b1fbdc_287904cuda3std3__45__cpo4cendE
	.align		8
        /*0038*/ 	.dword	_ZN40_INTERNAL_6714dd16_4_k_cu_16b1fbdc_287904cuda3std3__442_GLOBAL__N__6714dd16_4_k_cu_16b1fbdc_287906ignoreE
	.align		8
        /*0040*/ 	.dword	_ZN40_INTERNAL_6714dd16_4_k_cu_16b1fbdc_287904cuda3std3__419piecewise_constructE
	.align		8
        /*0048*/ 	.dword	_ZN40_INTERNAL_6714dd16_4_k_cu_16b1fbdc_287904cuda3std3__48in_placeE
	.align		8
        /*0050*/ 	.dword	_ZN40_INTERNAL_6714dd16_4_k_cu_16b1fbdc_287904cuda3std6ranges3__45__cpo4swapE
	.align		8
        /*0058*/ 	.dword	_ZN40_INTERNAL_6714dd16_4_k_cu_16b1fbdc_287904cuda3std6ranges3__45__cpo9iter_moveE
	.align		8
        /*0060*/ 	.dword	_ZN40_INTERNAL_6714dd16_4_k_cu_16b1fbdc_287904cute7productE
	.align		8
        /*0068*/ 	.dword	_ZN40_INTERNAL_6714dd16_4_k_cu_16b1fbdc_287904cute1_E
	.align		8
        /*0070*/ 	.dword	$str$25
	.align		8
        /*0078*/ 	.dword	$str$26
	.align		8
        /*0080*/ 	.dword	$str$27
	.align		8
        /*0088*/ 	.dword	$str$28


//--------------------- .text._ZN7cutlass13device_kernelINS_4gemm6kernel13GemmUniversalIN4cute5tupleIJiiiiEEENS1_10collective13CollectiveMmaINS1_35MainloopSm100TmaUmmaWarpSpecializedILi6ELi2ELi4ENS5_IJNS4_1CILi1EEESB_SB_EEEEENS5_IJNSA_ILi64EEENSA_ILi128EEENSA_ILi32EEEEEENS_6half_tENS5_IJlSB_lEEESI_SJ_NS4_8TiledMMAINS4_8MMA_AtomIJNS4_20SM100_MMA_F16BF16_SSISI_SI_fLi64ELi128ELNS4_4UMMA5MajorE0ELSO_0ELNSN_7ScaleInE0ELSP_0EEEEEENS4_6LayoutISC_NS5_IJNSA_ILi0EEEST_ST_EEEEENS5_IJNS4_10UnderscoreESW_SW_EEEEENS4_13SM90_TMA_LOADENS4_14ComposedLayoutINS4_7SwizzleILi2ELi4ELi3EEENS4_18smem_ptr_flag_bitsILi16EEENSS_INS5_IJNSA_ILi8EEESG_EEENS5_IJSG_SB_EEEEEEEvNS4_8identityESZ_S19_vS1A_EENS_8epilogue10collective18CollectiveEpilogueINS1C_23Sm100TmaWarpSpecializedILi4ELi2ELi16ELb1ELb0EEEJSH_NS5_IJNSS_ISE_SB_EENSS_ISG_SB_EEEEESI_SJ_SI_SJ_NS1C_6fusion15FusionCallbacksIS1G_NS1K_17LinearCombinationISI_fSI_fLNS_15FloatRoundStyleE2EEESH_S1J_JEEENS4_5SM1004TMEM4LOAD26SM100_TMEM_LOAD_16dp256b4xESZ_S19_NS4_17SM75_U32x4_LDSM_NENS4_14SM90_TMA_STOREES19_NS4_17SM90_U32x4_STSM_NENS4_39AutoVectorizingCopyWithAssumedAlignmentILi128EEEEEEvvEEEEvNT_6ParamsE --------------------------
	.section	.text._ZN7cutlass13device_kernelINS_4gemm6kernel13GemmUniversalIN4cute5tupleIJiiiiEEENS1_10collective13CollectiveMmaINS1_35MainloopSm100TmaUmmaWarpSpecializedILi6ELi2ELi4ENS5_IJNS4_1CILi1EEESB_SB_EEEEENS5_IJNSA_ILi64EEENSA_ILi128EEENSA_ILi32EEEEEENS_6half_tENS5_IJlSB_lEEESI_SJ_NS4_8TiledMMAINS4_8MMA_AtomIJNS4_20SM100_MMA_F16BF16_SSISI_SI_fLi64ELi128ELNS4_4UMMA5MajorE0ELSO_0ELNSN_7ScaleInE0ELSP_0EEEEEENS4_6LayoutISC_NS5_IJNSA_ILi0EEEST_ST_EEEEENS5_IJNS4_10UnderscoreESW_SW_EEEEENS4_13SM90_TMA_LOADENS4_14ComposedLayoutINS4_7SwizzleILi2ELi4ELi3EEENS4_18smem_ptr_flag_bitsILi16EEENSS_INS5_IJNSA_ILi8EEESG_EEENS5_IJSG_SB_EEEEEEEvNS4_8identityESZ_S19_vS1A_EENS_8epilogue10collective18CollectiveEpilogueINS1C_23Sm100TmaWarpSpecializedILi4ELi2ELi16ELb1ELb0EEEJSH_NS5_IJNSS_ISE_SB_EENSS_ISG_SB_EEEEESI_SJ_SI_SJ_NS1C_6fusion15FusionCallbacksIS1G_NS1K_17LinearCombinationISI_fSI_fLNS_15FloatRoundStyleE2EEESH_S1J_JEEENS4_5SM1004TMEM4LOAD26SM100_TMEM_LOAD_16dp256b4xESZ_S19_NS4_17SM75_U32x4_LDSM_NENS4_14SM90_TMA_STOREES19_NS4_17SM90_U32x4_STSM_NENS4_39AutoVectorizingCopyWithAssumedAlignmentILi128EEEEEEvvEEEEvNT_6ParamsE,"ax",@progbits
	.align	128
.text._ZN7cutlass13device_kernelINS_4gemm6kernel13GemmUniversalIN4cute5tupleIJiiiiEEENS1_10collective13CollectiveMmaINS1_35MainloopSm100TmaUmmaWarpSpecializedILi6ELi2ELi4ENS5_IJNS4_1CILi1EEESB_SB_EEEEENS5_IJNSA_ILi64EEENSA_ILi128EEENSA_ILi32EEEEEENS_6half_tENS5_IJlSB_lEEESI_SJ_NS4_8TiledMMAINS4_8MMA_AtomIJNS4_20SM100_MMA_F16BF16_SSISI_SI_fLi64ELi128ELNS4_4UMMA5MajorE0ELSO_0ELNSN_7ScaleInE0ELSP_0EEEEEENS4_6LayoutISC_NS5_IJNSA_ILi0EEEST_ST_EEEEENS5_IJNS4_10UnderscoreESW_SW_EEEEENS4_13SM90_TMA_LOADENS4_14ComposedLayoutINS4_7SwizzleILi2ELi4ELi3EEENS4_18smem_ptr_flag_bitsILi16EEENSS_INS5_IJNSA_ILi8EEESG_EEENS5_IJSG_SB_EEEEEEEvNS4_8identityESZ_S19_vS1A_EENS_8epilogue10collective18CollectiveEpilogueINS1C_23Sm100TmaWarpSpecializedILi4ELi2ELi16ELb1ELb0EEEJSH_NS5_IJNSS_ISE_SB_EENSS_ISG_SB_EEEEESI_SJ_SI_SJ_NS1C_6fusion15FusionCallbacksIS1G_NS1K_17LinearCombinationISI_fSI_fLNS_15FloatRoundStyleE2EEESH_S1J_JEEENS4_5SM1004TMEM4LOAD26SM100_TMEM_LOAD_16dp256b4xESZ_S19_NS4_17SM75_U32x4_LDSM_NENS4_14SM90_TMA_STOREES19_NS4_17SM90_U32x4_STSM_NENS4_39AutoVectorizingCopyWithAssumedAlignmentILi128EEEEEEvvEEEEvNT_6ParamsE:
        .type           _ZN7cutlass13device_kernelINS_4gemm6kernel13GemmUniversalIN4cute5tupleIJiiiiEEENS1_10collective13CollectiveMmaINS1_35MainloopSm100TmaUmmaWarpSpecializedILi6ELi2ELi4ENS5_IJNS4_1CILi1EEESB_SB_EEEEENS5_IJNSA_ILi64EEENSA_ILi128EEENSA_ILi32EEEEEENS_6half_tENS5_IJlSB_lEEESI_SJ_NS4_8TiledMMAINS4_8MMA_AtomIJNS4_20SM100_MMA_F16BF16_SSISI_SI_fLi64ELi128ELNS4_4UMMA5MajorE0ELSO_0ELNSN_7ScaleInE0ELSP_0EEEEEENS4_6LayoutISC_NS5_IJNSA_ILi0EEEST_ST_EEEEENS5_IJNS4_10UnderscoreESW_SW_EEEEENS4_13SM90_TMA_LOADENS4_14ComposedLayoutINS4_7SwizzleILi2ELi4ELi3EEENS4_18smem_ptr_flag_bitsILi16EEENSS_INS5_IJNSA_ILi8EEESG_EEENS5_IJSG_SB_EEEEEEEvNS4_8identityESZ_S19_vS1A_EENS_8epilogue10collective18CollectiveEpilogueINS1C_23Sm100TmaWarpSpecializedILi4ELi2ELi16ELb1ELb0EEEJSH_NS5_IJNSS_ISE_SB_EENSS_ISG_SB_EEEEESI_SJ_SI_SJ_NS1C_6fusion15FusionCallbacksIS1G_NS1K_17LinearCombinationISI_fSI_fLNS_15FloatRoundStyleE2EEESH_S1J_JEEENS4_5SM1004TMEM4LOAD26SM100_TMEM_LOAD_16dp256b4xESZ_S19_NS4_17SM75_U32x4_LDSM_NENS4_14SM90_TMA_STOREES19_NS4_17SM90_U32x4_STSM_NENS4_39AutoVectorizingCopyWithAssumedAlignmentILi128EEEEEEvvEEEEvNT_6ParamsE,@function
        .size           _ZN7cutlass13device_kernelINS_4gemm6kernel13GemmUniversalIN4cute5tupleIJiiiiEEENS1_10collective13CollectiveMmaINS1_35MainloopSm100TmaUmmaWarpSpecializedILi6ELi2ELi4ENS5_IJNS4_1CILi1EEESB_SB_EEEEENS5_IJNSA_ILi64EEENSA_ILi128EEENSA_ILi32EEEEEENS_6half_tENS5_IJlSB_lEEESI_SJ_NS4_8TiledMMAINS4_8MMA_AtomIJNS4_20SM100_MMA_F16BF16_SSISI_SI_fLi64ELi128ELNS4_4UMMA5MajorE0ELSO_0ELNSN_7ScaleInE0ELSP_0EEEEEENS4_6LayoutISC_NS5_IJNSA_ILi0EEEST_ST_EEEEENS5_IJNS4_10UnderscoreESW_SW_EEEEENS4_13SM90_TMA_LOADENS4_14ComposedLayoutINS4_7SwizzleILi2ELi4ELi3EEENS4_18smem_ptr_flag_bitsILi16EEENSS_INS5_IJNSA_ILi8EEESG_EEENS5_IJSG_SB_EEEEEEEvNS4_8identityESZ_S19_vS1A_EENS_8epilogue10collective18CollectiveEpilogueINS1C_23Sm100TmaWarpSpecializedILi4ELi2ELi16ELb1ELb0EEEJSH_NS5_IJNSS_ISE_SB_EENSS_ISG_SB_EEEEESI_SJ_SI_SJ_NS1C_6fusion15FusionCallbacksIS1G_NS1K_17LinearCombinationISI_fSI_fLNS_15FloatRoundStyleE2EEESH_S1J_JEEENS4_5SM1004TMEM4LOAD26SM100_TMEM_LOAD_16dp256b4xESZ_S19_NS4_17SM75_U32x4_LDSM_NENS4_14SM90_TMA_STOREES19_NS4_17SM90_U32x4_STSM_NENS4_39AutoVectorizingCopyWithAssumedAlignmentILi128EEEEEEvvEEEEvNT_6ParamsE,(.L_x_182 - _ZN7cutlass13device_kernelINS_4gemm6kernel13GemmUniversalIN4cute5tupleIJiiiiEEENS1_10collective13CollectiveMmaINS1_35MainloopSm100TmaUmmaWarpSpecializedILi6ELi2ELi4ENS5_IJNS4_1CILi1EEESB_SB_EEEEENS5_IJNSA_ILi64EEENSA_ILi128EEENSA_ILi32EEEEEENS_6half_tENS5_IJlSB_lEEESI_SJ_NS4_8TiledMMAINS4_8MMA_AtomIJNS4_20SM100_MMA_F16BF16_SSISI_SI_fLi64ELi128ELNS4_4UMMA5MajorE0ELSO_0ELNSN_7ScaleInE0ELSP_0EEEEEENS4_6LayoutISC_NS5_IJNSA_ILi0EEEST_ST_EEEEENS5_IJNS4_10UnderscoreESW_SW_EEEEENS4_13SM90_TMA_LOADENS4_14ComposedLayoutINS4_7SwizzleILi2ELi4ELi3EEENS4_18smem_ptr_flag_bitsILi16EEENSS_INS5_IJNSA_ILi8EEESG_EEENS5_IJSG_SB_EEEEEEEvNS4_8identityESZ_S19_vS1A_EENS_8epilogue10collective18CollectiveEpilogueINS1C_23Sm100TmaWarpSpecializedILi4ELi2ELi16ELb1ELb0EEEJSH_NS5_IJNSS_ISE_SB_EENSS_ISG_SB_EEEEESI_SJ_SI_SJ_NS1C_6fusion15FusionCallbacksIS1G_NS1K_17LinearCombinationISI_fSI_fLNS_15FloatRoundStyleE2EEESH_S1J_JEEENS4_5SM1004TMEM4LOAD26SM100_TMEM_LOAD_16dp256b4xESZ_S19_NS4_17SM75_U32x4_LDSM_NENS4_14SM90_TMA_STOREES19_NS4_17SM90_U32x4_STSM_NENS4_39AutoVectorizingCopyWithAssumedAlignmentILi128EEEEEEvvEEEEvNT_6ParamsE)
        .other          _ZN7cutlass13device_kernelINS_4gemm6kernel13GemmUniversalIN4cute5tupleIJiiiiEEENS1_10collective13CollectiveMmaINS1_35MainloopSm100TmaUmmaWarpSpecializedILi6ELi2ELi4ENS5_IJNS4_1CILi1EEESB_SB_EEEEENS5_IJNSA_ILi64EEENSA_ILi128EEENSA_ILi32EEEEEENS_6half_tENS5_IJlSB_lEEESI_SJ_NS4_8TiledMMAINS4_8MMA_AtomIJNS4_20SM100_MMA_F16BF16_SSISI_SI_fLi64ELi128ELNS4_4UMMA5MajorE0ELSO_0ELNSN_7ScaleInE0ELSP_0EEEEEENS4_6LayoutISC_NS5_IJNSA_ILi0EEEST_ST_EEEEENS5_IJNS4_10UnderscoreESW_SW_EEEEENS4_13SM90_TMA_LOADENS4_14ComposedLayoutINS4_7SwizzleILi2ELi4ELi3EEENS4_18smem_ptr_flag_bitsILi16EEENSS_INS5_IJNSA_ILi8EEESG_EEENS5_IJSG_SB_EEEEEEEvNS4_8identityESZ_S19_vS1A_EENS_8epilogue10collective18CollectiveEpilogueINS1C_23Sm100TmaWarpSpecializedILi4ELi2ELi16ELb1ELb0EEEJSH_NS5_IJNSS_ISE_SB_EENSS_ISG_SB_EEEEESI_SJ_SI_SJ_NS1C_6fusion15FusionCallbacksIS1G_NS1K_17LinearCombinationISI_fSI_fLNS_15FloatRoundStyleE2EEESH_S1J_JEEENS4_5SM1004TMEM4LOAD26SM100_TMEM_LOAD_16dp256b4xESZ_S19_NS4_17SM75_U32x4_LDSM_NENS4_14SM90_TMA_STOREES19_NS4_17SM90_U32x4_STSM_NENS4_39AutoVectorizingCopyWithAssumedAlignmentILi128EEEEEEvvEEEEvNT_6ParamsE,@"STO_CUDA_ENTRY STV_DEFAULT"
_ZN7cutlass13device_kernelINS_4gemm6kernel13GemmUniversalIN4cute5tupleIJiiiiEEENS1_10collective13CollectiveMmaINS1_35MainloopSm100TmaUmmaWarpSpecializedILi6ELi2ELi4ENS5_IJNS4_1CILi1EEESB_SB_EEEEENS5_IJNSA_ILi64EEENSA_ILi128EEENSA_ILi32EEEEEENS_6half_tENS5_IJlSB_lEEESI_SJ_NS4_8TiledMMAINS4_8MMA_AtomIJNS4_20SM100_MMA_F16BF16_SSISI_SI_fLi64ELi128ELNS4_4UMMA5MajorE0ELSO_0ELNSN_7ScaleInE0ELSP_0EEEEEENS4_6LayoutISC_NS5_IJNSA_ILi0EEEST_ST_EEEEENS5_IJNS4_10UnderscoreESW_SW_EEEEENS4_13SM90_TMA_LOADENS4_14ComposedLayoutINS4_7SwizzleILi2ELi4ELi3EEENS4_18smem_ptr_flag_bitsILi16EEENSS_INS5_IJNSA_ILi8EEESG_EEENS5_IJSG_SB_EEEEEEEvNS4_8identityESZ_S19_vS1A_EENS_8epilogue10collective18CollectiveEpilogueINS1C_23Sm100TmaWarpSpecializedILi4ELi2ELi16ELb1ELb0EEEJSH_NS5_IJNSS_ISE_SB_EENSS_ISG_SB_EEEEESI_SJ_SI_SJ_NS1C_6fusion15FusionCallbacksIS1G_NS1K_17LinearCombinationISI_fSI_fLNS_15FloatRoundStyleE2EEESH_S1J_JEEENS4_5SM1004TMEM4LOAD26SM100_TMEM_LOAD_16dp256b4xESZ_S19_NS4_17SM75_U32x4_LDSM_NENS4_14SM90_TMA_STOREES19_NS4_17SM90_U32x4_STSM_NENS4_39AutoVectorizingCopyWithAssumedAlignmentILi128EEEEEEvvEEEEvNT_6ParamsE:
[----:B------:R-:W1:Y:S01]  /*0000*/  LDC R1, c[0x0][0x37c] ;  /* 0x0000df00ff017b82 */ /* 0x000e620000000800 */
[----:B------:R-:W2:Y:S01]  /*0010*/  S2R R72, SR_TID.X ;  /* 0x0000000000487919 */ /* 0x000ea20000002100 */
[----:B------:R-:W3:Y:S01]  /*0020*/  LDCU.64 UR4, c[0x0][0x890] ;  /* 0x00011200ff0477ac */ /* 0x000ee20008000a00 */
[----:B------:R-:W-:Y:S02]  /*0030*/  PRMT R59, RZ, 0x7610, R59 ;  /* 0x00007610ff3b7816 */ /* 0x000fe4000000003b */
[----:B------:R-:W-:Y:S01]  /*0040*/  ELECT P5, URZ, PT ;  /* 0x0000000000ff782f */ /* 0x000fe200038a0000 */
[----:B------:R-:W4:Y:S01]  /*0050*/  LDCU.64 UR46, c[0x0][0x358] ;  /* 0x00006b00ff2e77ac */ /* 0x000f220008000a00 */
[----:B---3--:R-:W-:-:S04]  /*0060*/  UISETP.NE.U32.AND UP0, UPT, UR4, URZ, UPT ;  /* 0x000000ff0400728c */ /* 0x008fc8000bf05070 */
[----:B------:R-:W-:Y:S01]  /*0070*/  UISETP.NE.AND.EX UP0, UPT, UR5, URZ, UPT, UP0 ;  /* 0x000000ff0500728c */ /* 0x000fe2000bf05300 */
[----:B--2---:R-:W-:-:S05]  /*0080*/  SHF.R.U32.HI R65, RZ, 0x5, R72 ;  /* 0x00000005ff417819 */ /* 0x004fca0000011648 */
[----:B------:R-:W2:Y:S02]  /*0090*/  SHFL.IDX PT, R0, R65, RZ, 0x1f ;  /* 0x00001fff41007589 */ /* 0x000ea400000e0000 */
[----:B--2---:R-:W-:Y:S01]  /*00a0*/  R2UR UR8, R0 ;  /* 0x00000000000872ca */ /* 0x004fe200000e0000 */
[----:B-1--4-:R-:W-:-:S14]  /*00b0*/  BRA.U UP0, `(.L_x_0) ;  /* 0x00000001002c7547 */ /* 0x012fdc000b800000 */
[----:B------:R-:W1:Y:S02]  /*00c0*/  LDCU.64 UR6, c[0x0][0x888] ;  /* 0x00011100ff0677ac */ /* 0x000e640008000a00 */
[----:B-1----:R-:W-:-:S04]  /*00d0*/  UISETP.NE.U32.AND UP0, UPT, UR6, URZ, UPT ;  /* 0x000000ff0600728c */ /* 0x002fc8000bf05070 */
[----:B------:R-:W-:-:S09]  /*00e0*/  UISETP.NE.AND.EX UP0, UPT, UR7, URZ, UPT, UP0 ;  /* 0x000000ff0700728c */ /* 0x000fd2000bf05300 */
[----:B------:R-:W-:Y:S05]  /*00f0*/  BRA.U !UP0, `(.L_x_1) ;  /* 0x0000000108107547 */ /* 0x000fea000b800000 */
[----:B------:R-:W1:Y:S02]  /*0100*/  LDC.64 R2, c[0x0][0x888] ;  /* 0x00022200ff027b82 */ /* 0x000e640000000a00 */
[----:B-1----:R1:W5:Y:S01]  /*0110*/  LDG.E R35, desc[UR46][R2.64] ;  /* 0x0000002e02237981 */ /* 0x002362000c1e1900 */
[----:B------:R-:W-:Y:S01]  /*0120*/  HFMA2 R59, -RZ, RZ, 0, 5.9604644775390625e-08 ;  /* 0x00000001ff3b7431 */ /* 0x000fe200000001ff */
[----:B------:R-:W-:Y:S05]  /*0130*/  BRA `(.L_x_0) ;  /* 0x00000000000c7947 */ /* 0x000fea0003800000 */
.L_x_1:
[----:B------:R-:W1:Y:S01]  /*0140*/  LDCU UR6, c[0x0][0x880] ;  /* 0x00011000ff0677ac */ /* 0x000e620008000800 */
[----:B------:R-:W-:Y:S01]  /*0150*/  HFMA2 R59, -RZ, RZ, 0, 5.9604644775390625e-08 ;  /* 0x00000001ff3b7431 */ /* 0x000fe200000001ff */
[----:B-1----:R-:W-:-:S07]  /*0160*/  MOV R35, UR6 ;  /* 0x0000000600237c02 */ /* 0x002fce0008000f00 */
.L_x_0:
[----:B------:R-:W2:Y:S02]  /*0170*/  LDCU.64 UR6, c[0x0][0x8b0] ;  /* 0x00011600ff0677ac */ /* 0x000ea40008000a00 */
[----:B--2---:R-:W-:-:S04]  /*0180*/  UISETP.NE.U32.AND UP0, UPT, UR6, URZ, UPT ;  /* 0x000000ff0600728c */ /* 0x004fc8000bf05070 */
[----:B------:R-:W-:-:S09]  /*0190*/  UISETP.NE.AND.EX UP0, UPT, UR7, URZ, UPT, UP0 ;  /* 0x000000ff0700728c */ /* 0x000fd2000bf05300 */
[----:B------:R-:W-:Y:S05]  /*01a0*/  BRA.U UP0, `(.L_x_2) ;  /* 0x0000000100247547 */ /* 0x000fea000b800000 */
[----:B------:R-:W2:Y:S02]  /*01b0*/  LDCU.64 UR6, c[0x0][0x8a8] ;  /* 0x00011500ff0677ac */ /* 0x000ea40008000a00 */
[----:B--2---:R-:W-:-:S04]  /*01c0*/  UISETP.NE.U32.AND UP0, UPT, UR6, URZ, UPT ;  /* 0x000000ff0600728c */ /* 0x004fc8000bf05070 */
[----:B------:R-:W-:-:S09]  /*01d0*/  UISETP.NE.AND.EX UP0, UPT, UR7, URZ, UPT, UP0 ;  /* 0x000000ff0700728c */ /* 0x000fd2000bf05300 */
[----:B------:R-:W-:Y:S05]  /*01e0*/  BRA.U !UP0, `(.L_x_3) ;  /* 0x00000001080c7547 */ /* 0x000fea000b800000 */
[----:B-1----:R-:W1:Y:S02]  /*01f0*/  LDC.64 R2, c[0x0][0x8a8] ;  /* 0x00022a00ff027b82 */ /* 0x002e640000000a00 */
[----:B-1----:R2:W5:Y:S01]  /*0200*/  LDG.E R33, desc[UR46][R2.64] ;  /* 0x0000002e02217981 */ /* 0x002562000c1e1900 */
[----:B------:R-:W-:Y:S05]  /*0210*/  BRA `(.L_x_2) ;  /* 0x0000000000087947 */ /* 0x000fea0003800000 */
.L_x_3:
[----:B------:R-:W2:Y:S02]  /*0220*/  LDCU UR6, c[0x0][0x8a0] ;  /* 0x00011400ff0677ac */ /* 0x000ea40008000800 */
[----:B--2---:R-:W-:Y:S02]  /*0230*/  MOV R33, UR6 ;  /* 0x0000000600217c02 */ /* 0x004fe40008000f00 */
.L_x_2:
[----:B------:R-:W-:Y:S01]  /*0240*/  IMAD.U32 R0, RZ, RZ, UR8 ;  /* 0x00000008ff007e24 */ /* 0x000fe2000f8e00ff */
[----:B------:R-:W-:Y:S04]  /*0250*/  BSSY.RECONVERGENT B0, `(.L_x_4) ;  /* 0x000000c000007945 */ /* 0x000fe80003800200 */
[C---:B------:R-:W-:Y:S02]  /*0260*/  ISETP.NE.OR P1, PT, R0.reuse, 0x1, !P5 ;  /* 0x000000010000780c */ /* 0x040fe40006f25670 */
[----:B------:R-:W-:-:S11]  /*0270*/  ISETP.NE.OR P0, PT, R0, 0x3, !P5 ;  /* 0x000000030000780c */ /* 0x000fd60006f05670 */
[----:B------:R-:W-:Y:S05]  /*0280*/  @P1 BRA `(.L_x_5) ;  /* 0x0000000000201947 */ /* 0x000fea0003800000 */
[----:B------:R-:W3:Y:S02]  /*0290*/  LDCU.64 UR6, c[0x0][0x348] ;  /* 0x00006900ff0677ac */ /* 0x000ee40008000a00 */
[----:B---3--:R-:W-:Y:S02]  /*02a0*/  UIADD3 UR10, UP1, UPT, UR6, 0x80, URZ ;  /* 0x00000080060a7890 */ /* 0x008fe4000ff3e0ff */
[----:B------:R-:W-:Y:S02]  /*02b0*/  UIADD3 UR6, UP0, UPT, UR6, 0x180, URZ ;  /* 0x0000018006067890 */ /* 0x000fe4000ff1e0ff */
[----:B------:R-:W-:Y:S02]  /*02c0*/  UIADD3.X UR11, UPT, UPT, URZ, UR7, URZ, UP1, !UPT ;  /* 0x00000007ff0b7290 */ /* 0x000fe40008ffe4ff */
[----:B------:R-:W-:-:S07]  /*02d0*/  UIADD3.X UR7, UPT, UPT, URZ, UR7, URZ, UP0, !UPT ;  /* 0x00000007ff077290 */ /* 0x000fce00087fe4ff */
[----:B------:R3:W-:Y:S02]  /*02e0*/  UTMACCTL.PF [UR10] ;  /* 0x000000000a0079b9 */ /* 0x0007e40008040000 */
[----:B------:R3:W-:Y:S02]  /*02f0*/  UTMACCTL.PF [UR6] ;  /* 0x00000000060079b9 */ /* 0x0007e40008040000 */
[----:B---3--:R-:W-:Y:S01]  /*0300*/  NOP ;  /* 0x0000000000007918 */ /* 0x008fe20000000000 */
.L_x_5:
[----:B------:R-:W-:Y:S05]  /*0310*/  BSYNC.RECONVERGENT B0 ;  /* 0x0000000000007941 */ /* 0x000fea0003800200 */
.L_x_4:
[----:B------:R-:W-:Y:S04]  /*0320*/  BSSY.RECONVERGENT B0, `(.L_x_6) ;  /* 0x000000a000007945 */ /* 0x000fe80003800200 */
        /* <DEDUP_REMOVED lines=9> */
.L_x_7:
[----:B------:R-:W-:Y:S05]  /*03c0*/  BSYNC.RECONVERGENT B0 ;  /* 0x0000000000007941 */ /* 0x000fea0003800200 */
.L_x_6:
[----:B------:R-:W3:Y:S01]  /*03d0*/  LDCU.64 UR6, c[0x0][0x888] ;  /* 0x00011100ff0677ac */ /* 0x000ee20008000a00 */
[----:B------:R-:W-:Y:S02]  /*03e0*/  UISETP.EQ.U32.AND UP1, UPT, UR4, URZ, UPT ;  /* 0x000000ff0400728c */ /* 0x000fe4000bf22070 */
[----:B------:R-:W-:Y:S02]  /*03f0*/  UPLOP3.LUT UP2, UPT, UPT, UPT, UPT, 0x80, 0x8 ;  /* 0x000000000008789c */ /* 0x000fe40003f4f070 */
[----:B---3--:R-:W-:-:S04]  /*0400*/  UISETP.NE.U32.AND UP0, UPT, UR6, URZ, UPT ;  /* 0x000000ff0600728c */ /* 0x008fc8000bf05070 */
[----:B------:R-:W-:-:S04]  /*0410*/  UISETP.NE.AND.EX UP0, UPT, UR7, URZ, UPT, UP0 ;  /* 0x000000ff0700728c */ /* 0x000fc8000bf05300 */
[----:B------:R-:W-:-:S04]  /*0420*/  UISETP.EQ.OR.EX UP3, UPT, UR5, URZ, !UP0, UP1 ;  /* 0x000000ff0500728c */ /* 0x000fc8000c762710 */
[----:B------:R-:W-:-:S05]  /*0430*/  UP2UR UR50, UPR, URZ, 0x8 ;  /* 0x00000008ff327883 */ /* 0x000fca0008000000 */
[----:B------:R-:W-:Y:S07]  /*0440*/  BRA.U !UP3, `(.L_x_8) ;  /* 0x000000010b207547 */ /* 0x000fee000b800000 */
[----:B------:R-:W-:Y:S01]  /*0450*/  UISETP.NE.U32.AND UP2, UPT, UR4, URZ, UPT ;  /* 0x000000ff0400728c */ /* 0x000fe2000bf45070 */
[----:B-----5:R-:W-:Y:S01]  /*0460*/  FSETP.NEU.AND P0, PT, R35, RZ, PT ;  /* 0x000000ff2300720b */ /* 0x020fe20003f0d000 */
[----:B------:R-:W-:Y:S02]  /*0470*/  USEL UR4, URZ, 0xffffffff, UP0 ;  /* 0xffffffffff047887 */ /* 0x000fe40008000000 */
[----:B------:R-:W-:-:S10]  /*0480*/  UISETP.NE.AND.EX UP2, UPT, UR5, URZ, UPT, UP2 ;  /* 0x000000ff0500728c */ /* 0x000fd4000bf45320 */
[----:B------:R-:W-:Y:S01]  /*0490*/  VOTEU.ANY UP1, P0 ;  /* 0x0000000000ff7886 */ /* 0x000fe20000020100 */
[----:B------:R-:W-:-:S04]  /*04a0*/  @!UP2 USEL UR4, URZ, 0xffffffff, UP1 ;  /* 0xffffffffff04a887 */ /* 0x000fc80008800000 */
[----:B------:R-:W-:-:S04]  /*04b0*/  ULOP3.LUT UR4, UR4, 0x1, URZ, 0xc0, !UPT ;  /* 0x0000000104047892 */ /* 0x000fc8000f8ec0ff */
[----:B------:R-:W-:-:S11]  /*04c0*/  UISETP.NE.U32.AND UP2, UPT, UR4, 0x1, UPT ;  /* 0x000000010400788c */ /* 0x000fd6000bf45070 */
.L_x_8:
[----:B-12---:R-:W1:Y:S01]  /*04d0*/  SHFL.IDX PT, R2, R65, RZ, 0x1f ;  /* 0x00001fff41027589 */ /* 0x006e6200000e0000 */
[----:B------:R-:W-:-:S04]  /*04e0*/  UISETP.NE.AND UP1, UPT, UR8, 0x2, UPT ;  /* 0x000000020800788c */ /* 0x000fc8000bf25270 */
[----:B------:R-:W-:Y:S01]  /*04f0*/  USEL UR6, URZ, 0x1, UP1 ;  /* 0x00000001ff067887 */ /* 0x000fe20008800000 */
[----:B-1----:R-:W-:-:S13]  /*0500*/  ISETP.NE.AND P0, PT, R2, RZ, PT ;  /* 0x000000ff0200720c */ /* 0x002fda0003f05270 */
[----:B------:R-:W-:Y:S05]  /*0510*/  @P0 BRA `(.L_x_9) ;  /* 0x0000000000580947 */ /* 0x000fea0003800000 */
[----:B------:R-:W1:Y:S01]  /*0520*/  S2UR UR5, SR_CgaCtaId ;  /* 0x00000000000579c3 */ /* 0x000e620000008800 */
[----:B------:R-:W-:Y:S01]  /*0530*/  UMOV UR7, 0x400 ;  /* 0x0000040000077882 */ /* 0x000fe20000000000 */
[----:B------:R-:W-:Y:S01]  /*0540*/  UMOV UR4, 0x1 ;  /* 0x0000000100047882 */ /* 0x000fe20000000000 */
[----:B------:R-:W-:Y:S01]  /*0550*/  ELECT P0, URZ, PT ;  /* 0x0000000000ff782f */ /* 0x000fe20003800000 */
[----:B------:R-:W-:-:S04]  /*0560*/  UIADD3 UR10, UPT, UPT, -UR4, 0x100000, URZ ;  /* 0x00100000040a7890 */ /* 0x000fc8000fffe1ff */
[----:B------:R-:W-:Y:S02]  /*0570*/  USHF.L.U32 UR11, UR10, 0xb, URZ ;  /* 0x0000000b0a0b7899 */ /* 0x000fe400080006ff */
[----:B------:R-:W-:Y:S02]  /*0580*/  USHF.L.U32 UR10, UR10, 0x1, URZ ;  /* 0x000000010a0a7899 */ /* 0x000fe400080006ff */
[----:B-1----:R-:W-:Y:S01]  /*0590*/  ULEA UR5, UR5, UR7, 0x18 ;  /* 0x0000000705057291 */ /* 0x002fe2000f8ec0ff */
[----:B------:R-:W1:Y:S11]  /*05a0*/  FENCE.VIEW.ASYNC.S ;  /* 0x00000000000073c6 */ /* 0x000e760000000000 */
[----:B-1----:R1:W2:Y:S01]  /*05b0*/  SYNCS.EXCH.64 URZ, [UR5], UR10 ;  /* 0x0000000a05ff75b2 */ /* 0x0022a20008000100 */
[----:B------:R1:W3:Y:S01]  /*05c0*/  SYNCS.EXCH.64 URZ, [UR5+0x30], UR10 ;  /* 0x0000300a05ff75b2 */ /* 0x0002e20008000100 */
[----:B------:R1:W4:Y:S01]  /*05d0*/  SYNCS.EXCH.64 URZ, [UR5+0x8], UR10 ;  /* 0x0000080a05ff75b2 */ /* 0x0003220008000100 */
[----:B------:R1:W1:Y:S01]  /*05e0*/  SYNCS.EXCH.64 URZ, [UR5+0x38], UR10 ;  /* 0x0000380a05ff75b2 */ /* 0x0002620008000100 */
        /* <DEDUP_REMOVED lines=8> */
[----:B------:R-:W-:Y:S01]  /*0670*/  NOP ;  /* 0x0000000000007918 */ /* 0x000fe20000000000 */
.L_x_9:
[----:B------:R-:W2:Y:S01]  /*0680*/  SHFL.IDX PT, R2, R65, RZ, 0x1f ;  /* 0x00001fff41027589 */ /* 0x000ea200000e0000 */
[----:B------:R-:W-:Y:S01]  /*0690*/  NOP ;  /* 0x0000000000007918 */ /* 0x000fe20000000000 */
[----:B--2---:R-:W-:-:S13]  /*06a0*/  ISETP.NE.AND P0, PT, R2, 0x1, PT ;  /* 0x000000010200780c */ /* 0x004fda0003f05270 */
[----:B------:R-:W-:Y:S05]  /*06b0*/  @P0 BRA `(.L_x_10) ;  /* 0x0000000000580947 */ /* 0x000fea0003800000 */
[----:B------:R-:W2:Y:S01]  /*06c0*/  S2UR UR7, SR_CgaCtaId ;  /* 0x00000000000779c3 */ /* 0x000ea20000008800 */
[----:B------:R-:W-:Y:S01]  /*06d0*/  UMOV UR9, 0x400 ;  /* 0x0000040000097882 */ /* 0x000fe20000000000 */
[----:B-1----:R-:W-:Y:S01]  /*06e0*/  UMOV UR5, 0x20 ;  /* 0x0000002000057882 */ /* 0x002fe20000000000 */
[----:B------:R-:W-:Y:S01]  /*06f0*/  UMOV UR4, 0x80 ;  /* 0x0000008000047882 */ /* 0x000fe20000000000 */
[----:B------:R-:W-:-:S04]  /*0700*/  UIADD3 UR10, UPT, UPT, -UR5, 0x100000, URZ ;  /* 0x00100000050a7890 */ /* 0x000fc8000fffe1ff */
[----:B------:R-:W-:Y:S02]  /*0710*/  USHF.L.U32 UR11, UR10, 0xb, URZ ;  /* 0x0000000b0a0b7899 */ /* 0x000fe400080006ff */
[----:B------:R-:W-:Y:S02]  /*0720*/  USHF.L.U32 UR10, UR10, 0x1, URZ ;  /* 0x000000010a0a7899 */ /* 0x000fe400080006ff */
[----:B------:R-:W-:-:S04]  /*0730*/  UIADD3 UR4, UPT, UPT, -UR4, 0x100000, URZ ;  /* 0x0010000004047890 */ /* 0x000fc8000fffe1ff */
[----:B------:R-:W-:Y:S02]  /*0740*/  USHF.L.U32 UR5, UR4, 0xb, URZ ;  /* 0x0000000b04057899 */ /* 0x000fe400080006ff */
[----:B------:R-:W-:Y:S01]  /*0750*/  USHF.L.U32 UR4, UR4, 0x1, URZ ;  /* 0x0000000104047899 */ /* 0x000fe200080006ff */
[----:B------:R-:W-:Y:S01]  /*0760*/  ELECT P0, URZ, PT ;  /* 0x0000000000ff782f */ /* 0x000fe20003800000 */
[----:B--2---:R-:W-:Y:S01]  /*0770*/  ULEA UR7, UR7, UR9, 0x18 ;  /* 0x0000000907077291 */ /* 0x004fe2000f8ec0ff */
[----:B------:R-:W1:Y:S11]  /*0780*/  FENCE.VIEW.ASYNC.S ;  /* 0x00000000000073c6 */ /* 0x000e760000000000 */
[----:B-1----:R2:W1:Y:S01]  /*0790*/  SYNCS.EXCH.64 URZ, [UR7+0x60], UR10 ;  /* 0x0000600a07ff75b2 */ /* 0x0024620008000100 */
[----:B------:R2:W1:Y:S01]  /*07a0*/  SYNCS.EXCH.64 URZ, [UR7+0x80], UR4 ;  /* 0x0000800407ff75b2 */ /* 0x0004620008000100 */
[----:B------:R2:W1:Y:S01]  /*07b0*/  SYNCS.EXCH.64 URZ, [UR7+0x68], UR10 ;  /* 0x0000680a07ff75b2 */ /* 0x0004620008000100 */
[----:B------:R2:W1:Y:S01]  /*07c0*/  SYNCS.EXCH.64 URZ, [UR7+0x88], UR4 ;  /* 0x0000880407ff75b2 */ /* 0x0004620008000100 */
[----:B------:R2:W1:Y:S01]  /*07d0*/  SYNCS.EXCH.64 URZ, [UR7+0x70], UR10 ;  /* 0x0000700a07ff75b2 */ /* 0x0004620008000100 */
[----:B------:R2:W1:Y:S01]  /*07e0*/  SYNCS.EXCH.64 URZ, [UR7+0x90], UR4 ;  /* 0x0000900407ff75b2 */ /* 0x0004620008000100 */
[----:B------:R2:W1:Y:S01]  /*07f0*/  SYNCS.EXCH.64 URZ, [UR7+0x78], UR10 ;  /* 0x0000780a07ff75b2 */ /* 0x0004620008000100 */
[----:B------:R2:W1:Y:S02]  /*0800*/  SYNCS.EXCH.64 URZ, [UR7+0x98], UR4 ;  /* 0x0000980407ff75b2 */ /* 0x0004640008000100 */
[----:B--2---:R-:W-:Y:S01]  /*0810*/  NOP ;  /* 0x0000000000007918 */ /* 0x004fe20000000000 */
.L_x_10:
[----:B------:R-:W2:Y:S01]  /*0820*/  SHFL.IDX PT, R2, R65, RZ, 0x1f ;  /* 0x00001fff41027589 */ /* 0x000ea200000e0000 */
[----:B------:R-:W-:Y:S01]  /*0830*/  NOP ;  /* 0x0000000000007918 */ /* 0x000fe20000000000 */
[----:B--2---:R-:W-:-:S13]  /*0840*/  ISETP.NE.AND P0, PT, R2, 0x3, PT ;  /* 0x000000030200780c */ /* 0x004fda0003f05270 */
[----:B------:R-:W-:Y:S05]  /*0850*/  @P0 BRA `(.L_x_11) ;  /* 0x0000000000300947 */ /* 0x000fea0003800000 */
[----:B-1----:R-:W1:Y:S01]  /*0860*/  S2UR UR5, SR_CgaCtaId ;  /* 0x00000000000579c3 */ /* 0x002e620000008800 */
        /* <DEDUP_REMOVED lines=8> */
[----:B-1----:R2:W1:Y:S01]  /*08f0*/  SYNCS.EXCH.64 URZ, [UR5+0xa0], UR10 ;  /* 0x0000a00a05ff75b2 */ /* 0x0024620008000100 */
[----:B------:R2:W1:Y:S02]  /*0900*/  SYNCS.EXCH.64 URZ, [UR5+0xa8], UR10 ;  /* 0x0000a80a05ff75b2 */ /* 0x0004640008000100 */
[----:B--2---:R-:W-:Y:S01]  /*0910*/  NOP ;  /* 0x0000000000007918 */ /* 0x004fe20000000000 */
.L_x_11:
[----:B------:R-:W2:Y:S01]  /*0920*/  SHFL.IDX PT, R2, R65, RZ, 0x1f ;  /* 0x00001fff41027589 */ /* 0x000ea200000e0000 */
[----:B------:R-:W-:Y:S01]  /*0930*/  NOP ;  /* 0x0000000000007918 */ /* 0x000fe20000000000 */
[----:B--2---:R-:W-:-:S13]  /*0940*/  ISETP.NE.AND P0, PT, R2, 0x4, PT ;  /* 0x000000040200780c */ /* 0x004fda0003f05270 */
[----:B------:R-:W-:Y:S05]  /*0950*/  @P0 BRA `(.L_x_12) ;  /* 0x00000000004c0947 */ /* 0x000fea0003800000 */
[----:B-1----:R-:W1:Y:S01]  /*0960*/  S2UR UR5, SR_CgaCtaId ;  /* 0x00000000000579c3 */ /* 0x002e620000008800 */
[----:B------:R-:W-:Y:S01]  /*0970*/  UMOV UR9, 0x100 ;  /* 0x0000010000097882 */ /* 0x000fe20000000000 */
[----:B------:R-:W-:Y:S01]  /*0980*/  UMOV UR7, 0x400 ;  /* 0x0000040000077882 */ /* 0x000fe20000000000 */
[----:B------:R-:W-:Y:S01]  /*0990*/  USEL UR9, UR9, 0xe0, UP2 ;  /* 0x000000e009097887 */ /* 0x000fe20009000000 */
[----:B------:R-:W-:Y:S01]  /*09a0*/  UMOV UR4, 0x1 ;  /* 0x0000000100047882 */ /* 0x000fe20000000000 */
[----:B------:R-:W-:Y:S01]  /*09b0*/  ELECT P0, URZ, PT ;  /* 0x0000000000ff782f */ /* 0x000fe20003800000 */
[----:B------:R-:W-:-:S04]  /*09c0*/  UIADD3 UR10, UPT, UPT, -UR4, 0x100000, URZ ;  /* 0x00100000040a7890 */ /* 0x000fc8000fffe1ff */
[----:B------:R-:W-:Y:S02]  /*09d0*/  USHF.L.U32 UR11, UR10, 0xb, URZ ;  /* 0x0000000b0a0b7899 */ /* 0x000fe400080006ff */
[----:B------:R-:W-:Y:S02]  /*09e0*/  USHF.L.U32 UR10, UR10, 0x1, URZ ;  /* 0x000000010a0a7899 */ /* 0x000fe400080006ff */
[----:B------:R-:W-:-:S04]  /*09f0*/  UIADD3 UR12, UPT, UPT, -UR9, 0x100000, URZ ;  /* 0x00100000090c7890 */ /* 0x000fc8000fffe1ff */
[----:B------:R-:W-:Y:S02]  /*0a00*/  USHF.L.U32 UR13, UR12, 0xb, URZ ;  /* 0x0000000b0c0d7899 */ /* 0x000fe400080006ff */
[----:B------:R-:W-:Y:S02]  /*0a10*/  USHF.L.U32 UR12, UR12, 0x1, URZ ;  /* 0x000000010c0c7899 */ /* 0x000fe400080006ff */
[----:B-1----:R-:W-:Y:S01]  /*0a20*/  ULEA UR5, UR5, UR7, 0x18 ;  /* 0x0000000705057291 */ /* 0x002fe2000f8ec0ff */
[----:B------:R-:W1:Y:S11]  /*0a30*/  FENCE.VIEW.ASYNC.S ;  /* 0x00000000000073c6 */ /* 0x000e760000000000 */
[----:B-1----:R2:W1:Y:S01]  /*0a40*/  SYNCS.EXCH.64 URZ, [UR5+0xb0], UR10 ;  /* 0x0000b00a05ff75b2 */ /* 0x0024620008000100 */
[----:B------:R2:W1:Y:S01]  /*0a50*/  SYNCS.EXCH.64 URZ, [UR5+0xc0], UR12 ;  /* 0x0000c00c05ff75b2 */ /* 0x0004620008000100 */
[----:B------:R2:W1:Y:S01]  /*0a60*/  SYNCS.EXCH.64 URZ, [UR5+0xb8], UR10 ;  /* 0x0000b80a05ff75b2 */ /* 0x0004620008000100 */
[----:B------:R2:W1:Y:S02]  /*0a70*/  SYNCS.EXCH.64 URZ, [UR5+0xc8], UR12 ;  /* 0x0000c80c05ff75b2 */ /* 0x0004640008000100 */
[----:B--2---:R-:W-:Y:S01]  /*0a80*/  NOP ;  /* 0x0000000000007918 */ /* 0x004fe20000000000 */
.L_x_12:
        /* <DEDUP_REMOVED lines=26> */
.L_x_13:
        /* <DEDUP_REMOVED lines=18> */
.L_x_14:
[----:B-1----:R-:W1:Y:S01]  /*0d50*/  S2UR UR5, SR_CTAID.X ;  /* 0x00000000000579c3 */ /* 0x002e620000002500 */
[----:B------:R-:W-:-:S05]  /*0d60*/  CS2R.32 R60, SR_CgaSize ;  /* 0x00000000003c7805 */ /* 0x000fca0000008a00 */
[----:B------:R-:W-:-:S05]  /*0d70*/  IMAD R60, R60, -0xa0, RZ ;  /* 0xffffff603c3c7824 */ /* 0x000fca00078e02ff */
[----:B------:R-:W-:-:S14]  /*0d80*/  R2UR UR9, R60 ;  /* 0x000000003c0972ca */ /* 0x000fdc00000e0000 */
[----:B------:R-:W2:Y:S01]  /*0d90*/  LDCU UR9, c[0x0][UR9+0x2b0] ;  /* 0x00005600090977ac */ /* 0x000ea20008000800 */
[----:B------:R-:W-:Y:S01]  /*0da0*/  NOP ;  /* 0x0000000000007918 */ /* 0x000fe20000000000 */
[----:B------:R-:W-:-:S05]  /*0db0*/  CS2R.32 R60, SR_CgaSize ;  /* 0x00000000003c7805 */ /* 0x000fca0000008a00 */
[----:B------:R-:W-:-:S05]  /*0dc0*/  IMAD R60, R60, -0xa0, RZ ;  /* 0xffffff603c3c7824 */ /* 0x000fca00078e02ff */
[----:B------:R-:W-:-:S14]  /*0dd0*/  R2UR UR7, R60 ;  /* 0x000000003c0772ca */ /* 0x000fdc00000e0000 */
[----:B------:R-:W3:Y:S01]  /*0de0*/  LDCU UR7, c[0x0][UR7+0x2b4] ;  /* 0x00005680070777ac */ /* 0x000ee20008000800 */
[----:B------:R-:W4:Y:S08]  /*0df0*/  S2UR UR4, SR_CTAID.Y ;  /* 0x00000000000479c3 */ /* 0x000f300000002600 */
[----:B------:R-:W3:Y:S01]  /*0e00*/  LDC R9, c[0x0][0xb24] ;  /* 0x0002c900ff097b82 */ /* 0x000ee20000000800 */
[----:B-1----:R-:W-:-:S02]  /*0e10*/  I2FP.F32.U32 R4, UR5 ;  /* 0x0000000500047c45 */ /* 0x002fc40008201000 */
[----:B------:R-:W-:-:S05]  /*0e20*/  CS2R.32 R5, SR_CgaSize ;  /* 0x0000000000057805 */ /* 0x000fca0000008a00 */
[----:B------:R-:W-:-:S06]  /*0e30*/  IMAD R5, R5, -0xa0, RZ ;  /* 0xffffff6005057824 */ /* 0x000fcc00078e02ff */
[----:B------:R-:W1:Y:S01]  /*0e40*/  LDC R5, c[0x0][R5+0x2a0] ;  /* 0x0000a80005057b82 */ /* 0x000e620000000800 */
[----:B------:R-:W-:Y:S01]  /*0e50*/  MOV R21, UR5 ;  /* 0x0000000500157c02 */ /* 0x000fe20008000f00 */
[----:B--2---:R-:W-:Y:S01]  /*0e60*/  FMUL R4, R4, UR9 ;  /* 0x0000000904047c20 */ /* 0x004fe20008400000 */
[----:B----4-:R-:W-:Y:S02]  /*0e70*/  I2FP.F32.U32 R2, UR4 ;  /* 0x0000000400027c45 */ /* 0x010fe40008201000 */
[----:B------:R-:W-:-:S05]  /*0e80*/  CS2R.32 R3, SR_CgaSize ;  /* 0x0000000000037805 */ /* 0x000fca0000008a00 */
[----:B------:R-:W-:-:S06]  /*0e90*/  IMAD R3, R3, -0xa0, RZ ;  /* 0xffffff6003037824 */ /* 0x000fcc00078e02ff */
[----:B------:R-:W2:Y:S01]  /*0ea0*/  LDC R3, c[0x0][R3+0x2a4] ;  /* 0x0000a90003037b82 */ /* 0x000ea20000000800 */
[----:B------:R-:W4:Y:S01]  /*0eb0*/  F2I.U32.TRUNC.NTZ R60, R4 ;  /* 0x00000004003c7305 */ /* 0x000f22000020f000 */
[----:B------:R-:W-:Y:S01]  /*0ec0*/  MOV R20, UR4 ;  /* 0x0000000400147c02 */ /* 0x000fe20008000f00 */
[----:B---3--:R-:W-:-:S05]  /*0ed0*/  FMUL R2, R2, UR7 ;  /* 0x0000000702027c20 */ /* 0x008fca0008400000 */
[----:B------:R-:W-:Y:S01]  /*0ee0*/  BAR.SYNC.DEFER_BLOCKING 0x0 ;  /* 0x0000000000007b1d */ /* 0x000fe20000010000 */
[----:B------:R-:W-:-:S05]  /*0ef0*/  ISETP.GE.AND P0, PT, R9, 0x1, PT ;  /* 0x000000010900780c */ /* 0x000fca0003f06270 */
[----:B------:R-:W3:Y:S02]  /*0f00*/  F2I.U32.TRUNC.NTZ R58, R2 ;  /* 0x00000002003a7305 */ /* 0x000ee4000020f000 */
[----:B------:R-:W2:Y:S01]  /*0f10*/  S2UR UR36, SR_CTAID.Z ;  /* 0x00000000002479c3 */ /* 0x000ea20000002700 */
[----:B----4-:R-:W-:-:S05]  /*0f20*/  IADD3 R60, PT, PT, -R60, RZ, RZ ;  /* 0x000000ff3c3c7210 */ /* 0x010fca0007ffe1ff */
[----:B-1----:R-:W-:Y:S01]  /*0f30*/  IMAD R60, R5, R60, UR5 ;  /* 0x00000005053c7e24 */ /* 0x002fe2000f8e023c */
[----:B---3--:R-:W-:-:S05]  /*0f40*/  IADD3 R58, PT, PT, -R58, RZ, RZ ;  /* 0x000000ff3a3a7210 */ /* 0x008fca0007ffe1ff */
[----:B--2---:R-:W-:Y:S01]  /*0f50*/  IMAD R58, R3, R58, UR4 ;  /* 0x00000004033a7e24 */ /* 0x004fe2000f8e023a */
[----:B------:R-:W-:Y:S06]  /*0f60*/  @!P0 BRA `(.L_x_15) ;  /* 0x0000000000b88947 */ /* 0x000fec0003800000 */
[----:B------:R-:W1:Y:S01]  /*0f70*/  LDC.64 R4, c[0x0][0xb18] ;  /* 0x0002c600ff047b82 */ /* 0x000e620000000a00 */
[----:B------:R-:W-:-:S07]  /*0f80*/  ISETP.NE.AND P0, PT, R9, 0x1, PT ;  /* 0x000000010900780c */ /* 0x000fce0003f05270 */
[----:B------:R-:W2:Y:S08]  /*0f90*/  LDC R10, c[0x0][0xb0c] ;  /* 0x0002c300ff0a7b82 */ /* 0x000eb00000000800 */
[----:B------:R-:W3:Y:S08]  /*0fa0*/  LDC R11, c[0x0][0x370] ;  /* 0x0000dc00ff0b7b82 */ /* 0x000ef00000000800 */
[----:B------:R-:W4:Y:S01]  /*0fb0*/  LDC R12, c[0x0][0x374] ;  /* 0x0000dd00ff0c7b82 */ /* 0x000f220000000800 */
[----:B-1----:R-:W-:-:S07]  /*0fc0*/  ISETP.NE.AND P1, PT, R4, 0x1, PT ;  /* 0x000000010400780c */ /* 0x002fce0003f25270 */
[----:B------:R-:W3:Y:S01]  /*0fd0*/  LDC.64 R6, c[0x0][0xb10] ;  /* 0x0002c400ff067b82 */ /* 0x000ee20000000a00 */
[----:B--2---:R-:W-:-:S07]  /*0fe0*/  ISETP.NE.AND P2, PT, R10, 0x1, PT ;  /* 0x000000010a00780c */ /* 0x004fce0003f45270 */
[----:B------:R-:W1:Y:S08]  /*0ff0*/  LDC R8, c[0x0][0xb20] ;  /* 0x0002c800ff087b82 */ /* 0x000e700000000800 */
[----:B------:R-:W2:Y:S01]  /*1000*/  LDC.64 R2, c[0x0][0xb28] ;  /* 0x0002ca00ff027b82 */ /* 0x000ea20000000a00 */
[----:B----4-:R-:W-:-:S04]  /*1010*/  IMAD.HI.U32 R13, R12, R5, RZ ;  /* 0x000000050c0d7227 */ /* 0x010fc800078e00ff */
[----:B------:R-:W-:-:S04]  /*1020*/  IMAD.HI.U32 R5, R20, R5, RZ ;  /* 0x0000000514057227 */ /* 0x000fc800078e00ff */
[----:B---3--:R-:W-:-:S04]  /*1030*/  IMAD.HI.U32 R14, R11, R6, RZ ;  /* 0x000000060b0e7227 */ /* 0x008fc800078e00ff */
[C---:B------:R-:W-:Y:S01]  /*1040*/  IMAD.HI.U32 R16, R21.reuse, R6, RZ ;  /* 0x0000000615107227 */ /* 0x040fe200078e00ff */
[-C--:B------:R-:W-:Y:S02]  /*1050*/  @P2 SHF.R.U32.HI R11, RZ, R7.reuse, R14 ;  /* 0x00000007ff0b2219 */ /* 0x080fe4000001160e */
[-C--:B-1----:R-:W-:Y:S02]  /*1060*/  @P1 SHF.R.U32.HI R12, RZ, R8.reuse, R13 ;  /* 0x00000008ff0c1219 */ /* 0x082fe4000001160d */
[----:B------:R-:W-:Y:S02]  /*1070*/  SHF.R.U32.HI R5, RZ, R8, R5 ;  /* 0x00000008ff057219 */ /* 0x000fe40000011605 */
[----:B------:R-:W-:Y:S02]  /*1080*/  SHF.R.U32.HI R16, RZ, R7, R16 ;  /* 0x00000007ff107219 */ /* 0x000fe40000011610 */
[----:B------:R-:W-:Y:S01]  /*1090*/  SEL R5, R20, R5, !P1 ;  /* 0x0000000514057207 */ /* 0x000fe20004800000 */
[----:B--2---:R-:W-:Y:S01]  /*10a0*/  IMAD.HI.U32 R14, R12, R2, RZ ;  /* 0x000000020c0e7227 */ /* 0x004fe200078e00ff */
[----:B------:R-:W-:-:S02]  /*10b0*/  SEL R7, R21, R16, !P2 ;  /* 0x0000001015077207 */ /* 0x000fc40005000000 */
[----:B------:R-:W-:Y:S01]  /*10c0*/  IADD3 R13, PT, PT, -R5, RZ, RZ ;  /* 0x000000ff050d7210 */ /* 0x000fe20007ffe1ff */
[----:B------:R-:W-:Y:S01]  /*10d0*/  IMAD.HI.U32 R6, R11, R2, RZ ;  /* 0x000000020b067227 */ /* 0x000fe200078e00ff */
[----:B------:R-:W-:-:S03]  /*10e0*/  @P0 SHF.R.U32.HI R12, RZ, R3, R14 ;  /* 0x00000003ff0c0219 */ /* 0x000fc6000001160e */
[----:B------:R-:W-:Y:S01]  /*10f0*/  IMAD R13, R4, R13, R20 ;  /* 0x0000000d040d7224 */ /* 0x000fe200078e0214 */
[----:B------:R-:W-:Y:S01]  /*1100*/  @P0 SHF.R.U32.HI R11, RZ, R3, R6 ;  /* 0x00000003ff0b0219 */ /* 0x000fe20000011606 */
[----:B------:R-:W-:-:S04]  /*1110*/  IMAD R12, R12, R9, RZ ;  /* 0x000000090c0c7224 */ /* 0x000fc800078e02ff */
[----:B------:R-:W-:Y:S01]  /*1120*/  IMAD R6, R11, R9, RZ ;  /* 0x000000090b067224 */ /* 0x000fe200078e02ff */
[----:B------:R-:W-:-:S04]  /*1130*/  ISETP.GE.AND P1, PT, R5, R12, PT ;  /* 0x0000000c0500720c */ /* 0x000fc80003f26270 */
[----:B------:R-:W-:Y:S01]  /*1140*/  ISETP.GE.OR P1, PT, R7, R6, P1 ;  /* 0x000000060700720c */ /* 0x000fe20000f26670 */
[----:B------:R-:W-:-:S05]  /*1150*/  IMAD.HI.U32 R6, R5, R2, RZ ;  /* 0x0000000205067227 */ /* 0x000fca00078e00ff */
[----:B------:R-:W-:-:S04]  /*1160*/  SHF.R.U32.HI R6, RZ, R3, R6 ;  /* 0x00000003ff067219 */ /* 0x000fc80000011606 */
[----:B------:R-:W-:-:S03]  /*1170*/  SEL R6, R5, R6, !P0 ;  /* 0x0000000605067207 */ /* 0x000fc60004000000 */
[----:B------:R-:W-:Y:S01]  /*1180*/  @!P1 IMAD.HI.U32 R8, R7, R2, RZ ;  /* 0x0000000207089227 */ /* 0x000fe200078e00ff */
[----:B------:R-:W-:-:S04]  /*1190*/  IADD3 R2, PT, PT, -R6, RZ, RZ ;  /* 0x000000ff06027210 */ /* 0x000fc80007ffe1ff */
[----:B------:R-:W-:Y:S01]  /*11a0*/  @!P1 SHF.R.U32.HI R8, RZ, R3, R8 ;  /* 0x00000003ff089219 */ /* 0x000fe20000011608 */
[----:B------:R-:W-:-:S03]  /*11b0*/  IMAD R2, R9, R2, R5 ;  /* 0x0000000209027224 */ /* 0x000fc600078e0205 */
[----:B------:R-:W-:-:S05]  /*11c0*/  @!P1 SEL R3, R7, R8, !P0 ;  /* 0x0000000807039207 */ /* 0x000fca0004000000 */
[--C-:B------:R-:W-:Y:S02]  /*11d0*/  @!P1 IMAD.IADD R6, R6, 0x1, -R3.reuse ;  /* 0x0000000106069824 */ /* 0x100fe400078e0a03 */
[----:B------:R-:W-:Y:S01]  /*11e0*/  @!P1 IMAD R3, R2, R11, R3 ;  /* 0x0000000b02039224 */ /* 0x000fe200078e0203 */
[----:B------:R-:W-:Y:S01]  /*11f0*/  IADD3 R2, PT, PT, -R7, RZ, RZ ;  /* 0x000000ff07027210 */ /* 0x000fe20007ffe1ff */
[----:B------:R-:W-:Y:S02]  /*1200*/  @!P1 IMAD R5, R6, R9, R7 ;  /* 0x0000000906059224 */ /* 0x000fe400078e0207 */
[----:B------:R-:W-:Y:S02]  /*1210*/  @!P1 IMAD.MOV.U32 R7, RZ, RZ, R3 ;  /* 0x000000ffff079224 */ /* 0x000fe400078e0003 */
[----:B------:R-:W-:Y:S02]  /*1220*/  IMAD R2, R10, R2, R21 ;  /* 0x000000020a027224 */ /* 0x000fe400078e0215 */
[----:B------:R-:W-:-:S02]  /*1230*/  IMAD R20, R5, R4, R13 ;  /* 0x0000000405147224 */ /* 0x000fc400078e020d */
[----:B------:R-:W-:Y:S02]  /*1240*/  IMAD R21, R7, R10, R2 ;  /* 0x0000000a07157224 */ /* 0x000fe400078e0202 */
.L_x_15:
[----:B------:R-:W1:Y:S01]  /*1250*/  LDCU UR4, c[0x0][0xb30] ;  /* 0x00016600ff0477ac */ /* 0x000e620008000800 */
[----:B------:R-:W2:Y:S08]  /*1260*/  S2UR UR37, SR_CgaCtaId ;  /* 0x00000000002579c3 */ /* 0x000eb00000008800 */
[----:B------:R-:W3:Y:S01]  /*1270*/  LDC R26, c[0x0][0xb24] ;  /* 0x0002c900ff1a7b82 */ /* 0x000ee20000000800 */
[----:B-1----:R-:W-:-:S09]  /*1280*/  UISETP.NE.AND UP1, UPT, UR4, 0x1, UPT ;  /* 0x000000010400788c */ /* 0x002fd2000bf25270 */
[----:B--2---:R-:W-:Y:S05]  /*1290*/  BRA.U UP1, `(.L_x_16) ;  /* 0x0000000101407547 */ /* 0x004fea000b800000 */
[----:B------:R-:W1:Y:S08]  /*12a0*/  LDC.64 R4, c[0x0][0xb10] ;  /* 0x0002c400ff047b82 */ /* 0x000e700000000a00 */
[----:B------:R-:W2:Y:S08]  /*12b0*/  LDC.64 R2, c[0x0][0xb18] ;  /* 0x0002c600ff027b82 */ /* 0x000eb00000000a00 */
[----:B------:R-:W4:Y:S08]  /*12c0*/  LDC R6, c[0x0][0xb20] ;  /* 0x0002c800ff067b82 */ /* 0x000f300000000800 */
[----:B------:R-:W3:Y:S01]  /*12d0*/  LDC R8, c[0x0][0xb0c] ;  /* 0x0002c300ff087b82 */ /* 0x000ee20000000800 */
[----:B-1----:R-:W-:-:S05]  /*12e0*/  IMAD.HI.U32 R4, R21, R4, RZ ;  /* 0x0000000415047227 */ /* 0x002fca00078e00ff */
[----:B------:R-:W-:Y:S01]  /*12f0*/  SHF.R.U32.HI R4, RZ, R5, R4 ;  /* 0x00000005ff047219 */ /* 0x000fe20000011604 */
[----:B--2---:R-:W-:Y:S01]  /*1300*/  IMAD.HI.U32 R3, R20, R3, RZ ;  /* 0x0000000314037227 */ /* 0x004fe200078e00ff */
[----:B------:R-:W-:-:S04]  /*1310*/  ISETP.NE.AND P0, PT, R2, 0x1, PT ;  /* 0x000000010200780c */ /* 0x000fc80003f05270 */
[----:B----4-:R-:W-:-:S04]  /*1320*/  SHF.R.U32.HI R3, RZ, R6, R3 ;  /* 0x00000006ff037219 */ /* 0x010fc80000011603 */
[----:B------:R-:W-:Y:S02]  /*1330*/  SEL R3, R20, R3, !P0 ;  /* 0x0000000314037207 */ /* 0x000fe40004000000 */
[----:B---3--:R-:W-:-:S04]  /*1340*/  ISETP.NE.AND P1, PT, R8, 0x1, PT ;  /* 0x000000010800780c */ /* 0x008fc80003f25270 */
[----:B------:R-:W-:-:S05]  /*1350*/  SEL R4, R21, R4, !P1 ;  /* 0x0000000415047207 */ /* 0x000fca0004800000 */
[----:B------:R-:W-:Y:S02]  /*1360*/  IMAD.IADD R5, R3, 0x1, -R4 ;  /* 0x0000000103057824 */ /* 0x000fe400078e0a04 */
[----:B------:R-:W-:Y:S02]  /*1370*/  IMAD.IADD R3, R4, 0x1, -R3 ;  /* 0x0000000104037824 */ /* 0x000fe400078e0a03 */
[----:B------:R-:W-:Y:S02]  /*1380*/  IMAD R21, R5, R8, R21 ;  /* 0x0000000805157224 */ /* 0x000fe400078e0215 */
[----:B------:R-:W-:-:S07]  /*1390*/  IMAD R20, R3, R2, R20 ;  /* 0x0000000203147224 */ /* 0x000fce00078e0214 */
.L_x_16:
[----:B------:R-:W-:Y:S01]  /*13a0*/  BAR.SYNC.DEFER_BLOCKING 0x0 ;  /* 0x0000000000007b1d */ /* 0x000fe20000010000 */
[----:B------:R-:W-:Y:S01]  /*13b0*/  UISETP.NE.AND UP1, UPT, UR8, 0x2, UPT ;  /* 0x000000020800788c */ /* 0x000fe2000bf25270 */
[----:B------:R-:W-:Y:S02]  /*13c0*/  ISETP.NE.OR P5, PT, R0, 0x2, !P5 ;  /* 0x000000020000780c */ /* 0x000fe40006fa5670 */
[----:B------:R-:W-:-:S06]  /*13d0*/  LOP3.LUT R2, R72, 0x1f, RZ, 0xc0, !PT ;  /* 0x0000001f48027812 */ /* 0x000fcc00078ec0ff */
[----:B------:R-:W-:Y:S05]  /*13e0*/  BRA.U UP1, `(.L_x_17) ;  /* 0x0000001101a87547 */ /* 0x000fea000b800000 */
[----:B------:R-:W1:Y:S01]  /*13f0*/  LDCU UR13, c[0x0][0x38c] ;  /* 0x00007180ff0d77ac */ /* 0x000e620008000800 */
[----:B------:R-:W2:Y:S01]  /*1400*/  LDC R9, c[0x0][0x370] ;  /* 0x0000dc00ff097b82 */ /* 0x000ea20000000800 */
[----:B------:R-:W-:Y:S01]  /*1410*/  PLOP3.LUT P1, PT, PT, PT, UP2, 0x80, 0x8 ;  /* 0x000000000008781c */ /* 0x000fe20003f2f028 */
[----:B------:R-:W-:Y:S01]  /*1420*/  HFMA2 R12, -RZ, RZ, 0, 0 ;  /* 0x00000000ff0c7431 */ /* 0x000fe200000001ff */
[----:B------:R-:W-:Y:S01]  /*1430*/  ISETP.EQ.OR P4, PT, R2, RZ, P5 ;  /* 0x000000ff0200720c */ /* 0x000fe20002f82670 */
[----:B------:R-:W-:Y:S01]  /*1440*/  IMAD.MOV.U32 R15, RZ, RZ, 0x1 ;  /* 0x00000001ff0f7424 */ /* 0x000fe200078e00ff */
[----:B------:R-:W-:Y:S01]  /*1450*/  PLOP3.LUT P1, PT, P1, PT, PT, 0x8, 0x80 ;  /* 0x000000000080781c */ /* 0x000fe20000f2e170 */
[----:B------:R-:W-:Y:S01]  /*1460*/  IMAD.MOV.U32 R14, RZ, RZ, RZ ;  /* 0x000000ffff0e7224 */ /* 0x000fe200078e00ff */
[----:B------:R-:W-:Y:S01]  /*1470*/  MOV R8, 0x1 ;  /* 0x0000000100087802 */ /* 0x000fe20000000f00 */
[----:B------:R-:W4:Y:S01]  /*1480*/  LDC R0, c[0x0][0x374] ;  /* 0x0000dd00ff007b82 */ /* 0x000f220000000800 */
[----:B------:R-:W-:Y:S01]  /*1490*/  IMAD.MOV.U32 R10, RZ, RZ, RZ ;  /* 0x000000ffff0a7224 */ /* 0x000fe200078e00ff */
[----:B------:R-:W2:Y:S01]  /*14a0*/  LDCU.64 UR22, c[0x0][0x348] ;  /* 0x00006900ff1677ac */ /* 0x000ea20008000a00 */
[----:B------:R-:W-:Y:S01]  /*14b0*/  UMOV UR6, URZ ;  /* 0x000000ff00067c82 */ /* 0x000fe20008000000 */
[----:B-1----:R-:W-:-:S04]  /*14c0*/  UIADD3 UR5, UPT, UPT, UR13, 0x1f, URZ ;  /* 0x0000001f0d057890 */ /* 0x002fc8000fffe0ff */
[----:B------:R-:W-:-:S04]  /*14d0*/  USHF.R.S32.HI UR4, URZ, 0x1f, UR5 ;  /* 0x0000001fff047899 */ /* 0x000fc80008011405 */
[----:B------:R-:W-:-:S04]  /*14e0*/  ULEA.HI UR4, UR4, UR5, URZ, 0x5 ;  /* 0x0000000504047291 */ /* 0x000fc8000f8f28ff */
[----:B------:R-:W-:Y:S02]  /*14f0*/  USHF.R.S32.HI UR15, URZ, 0x5, UR4 ;  /* 0x00000005ff0f7899 */ /* 0x000fe40008011404 */
[----:B------:R-:W-:Y:S02]  /*1500*/  UIADD3 UR4, UPT, UPT, UR13, -0x1, URZ ;  /* 0xffffffff0d047890 */ /* 0x000fe4000fffe0ff */
[----:B------:R-:W-:Y:S02]  /*1510*/  UISETP.LT.U32.AND UP0, UPT, UR15, 0x6, UPT ;  /* 0x000000060f00788c */ /* 0x000fe4000bf01070 */
[----:B------:R-:W-:Y:S02]  /*1520*/  UISETP.GE.U32.AND UP1, UPT, UR4, -0x3f, UPT ;  /* 0xffffffc10400788c */ /* 0x000fe4000bf26070 */
[----:B------:R-:W-:Y:S02]  /*1530*/  USEL UR14, UR15, 0x6, UP0 ;  /* 0x000000060f0e7887 */ /* 0x000fe40008000000 */
[----:B------:R-:W-:-:S02]  /*1540*/  UIADD3 UR13, UPT, UPT, UR13, 0x3e, URZ ;  /* 0x0000003e0d0d7890 */ /* 0x000fc4000fffe0ff */
[----:B------:R-:W-:Y:S02]  /*1550*/  UIADD3 UR5, UPT, UPT, UR14, -0x1, URZ ;  /* 0xffffffff0e057890 */ /* 0x000fe4000fffe0ff */
[----:B------:R-:W-:-:S03]  /*1560*/  UIADD3 UR7, UPT, UPT, UR15, -UR14, URZ ;  /* 0x8000000e0f077290 */ /* 0x000fc6000fffe0ff */
[----:B------:R-:W-:-:S04]  /*1570*/  @UP1 UIADD3 UR5, UPT, UPT, UR14, URZ, URZ ;  /* 0x000000ff0e051290 */ /* 0x000fc8000fffe0ff */
[----:B--2---:R-:W-:-:S12]  /*1580*/  UIADD3 UR5, UPT, UPT, UR5, 0x1, URZ ;  /* 0x0000000105057890 */ /* 0x004fd8000fffe0ff */
.L_x_35:
[----:B------:R-:W-:Y:S01]  /*1590*/  UISETP.NE.AND UP0, UPT, UR37, URZ, UPT ;  /* 0x000000ff2500728c */ /* 0x000fe2000bf05270 */
[----:B------:R-:W1:Y:S08]  /*15a0*/  S2UR UR37, SR_CgaCtaId ;  /* 0x00000000002579c3 */ /* 0x000e700000008800 */
[----:B------:R-:W-:Y:S05]  /*15b0*/  BRA.U UP0, `(.L_x_18) ;  /* 0x0000000100347547 */ /* 0x000fea000b800000 */
[----:B------:R-:W2:Y:S01]  /*15c0*/  S2R R2, SR_CgaCtaId ;  /* 0x0000000000027919 */ /* 0x000ea20000008800 */
[----:B------:R-:W-:-:S04]  /*15d0*/  MOV R3, 0x400 ;  /* 0x0000040000037802 */ /* 0x000fc80000000f00 */
[----:B--2---:R-:W-:Y:S02]  /*15e0*/  LEA R3, R2, R3, 0x18 ;  /* 0x0000000302037211 */ /* 0x004fe400078ec0ff */
[----:B------:R-:W-:-:S03]  /*15f0*/  SHF.L.U32 R2, R8, 0x1f, RZ ;  /* 0x0000001f08027819 */ /* 0x000fc600000006ff */
[----:B------:R-:W-:-:S04]  /*1600*/  IMAD R3, R10, 0x8, R3 ;  /* 0x000000080a037824 */ /* 0x000fc800078e0203 */
[----:B------:R-:W2:Y:S02]  /*1610*/  SYNCS.PHASECHK.TRANS64.TRYWAIT P0, [R3+URZ+0x120], R2 ;  /* 0x00012002030075a7 */ /* 0x000ea400080011ff */
[----:B--2---:R-:W-:Y:S05]  /*1620*/  @!P0 BRA `(.L_x_19) ;  /* 0x00000068002c8947 */ /* 0x004fea0003800000 */
.L_x_133:
[----:B------:R-:W-:Y:S01]  /*1630*/  VIADD R10, R10, 0x1 ;  /* 0x000000010a0a7836 */ /* 0x000fe20000000000 */
[----:B------:R2:W-:Y:S04]  /*1640*/  SYNCS.ARRIVE.TRANS64.A1T0 RZ, [R3+URZ+0x110], RZ ;  /* 0x000110ff03ff79a7 */ /* 0x0005e800081000ff */
[----:B------:R-:W-:-:S04]  /*1650*/  ISETP.NE.AND P0, PT, R10, 0x2, PT ;  /* 0x000000020a00780c */ /* 0x000fc80003f05270 */
[----:B------:R-:W-:Y:S02]  /*1660*/  SEL R10, R10, RZ, P0 ;  /* 0x000000ff0a0a7207 */ /* 0x000fe40000000000 */
[----:B--2---:R-:W-:-:S04]  /*1670*/  SEL R3, RZ, 0x1, P0 ;  /* 0x00000001ff037807 */ /* 0x004fc80000000000 */
[----:B------:R-:W-:-:S07]  /*1680*/  LOP3.LUT R8, R8, R3, RZ, 0x3c, !PT ;  /* 0x0000000308087212 */ /* 0x000fce00078e3cff */
.L_x_18:
[----:B------:R-:W-:Y:S01]  /*1690*/  UMOV UR4, 0x400 ;  /* 0x0000040000047882 */ /* 0x000fe20000000000 */
[----:B------:R-:W-:Y:S01]  /*16a0*/  SHF.L.U32 R2, R15, 0x1f, RZ ;  /* 0x0000001f0f027819 */ /* 0x000fe200000006ff */
[----:B-1----:R-:W-:Y:S01]  /*16b0*/  ULEA UR4, UR37, UR4, 0x18 ;  /* 0x0000000425047291 */ /* 0x002fe2000f8ec0ff */
[----:B------:R-:W-:Y:S01]  /*16c0*/  R2UR UR35, R21 ;  /* 0x00000000152372ca */ /* 0x000fe200000e0000 */
[----:B------:R-:W-:Y:S01]  /*16d0*/  UISETP.GE.U32.AND UP0, UPT, UR13, 0x3f, UPT ;  /* 0x0000003f0d00788c */ /* 0x000fe2000bf06070 */
[----:B------:R-:W-:Y:S01]  /*16e0*/  R2UR UR11, R20 ;  /* 0x00000000140b72ca */ /* 0x000fe200000e0000 */
[----:B------:R-:W-:Y:S01]  /*16f0*/  ULEA UR8, UR6, UR4, 0x3 ;  /* 0x0000000406087291 */ /* 0x000fe2000f8e18ff */
[----:B------:R-:W-:-:S08]  /*1700*/  UMOV UR24, URZ ;  /* 0x000000ff00187c82 */ /* 0x000fd00008000000 */
[----:B------:R1:W2:Y:S01]  /*1710*/  SYNCS.PHASECHK.TRANS64.TRYWAIT P0, [UR8+0x30], R2 ;  /* 0x00003002ff0075a7 */ /* 0x0002a20008001108 */
[----:B------:R-:W-:Y:S02]  /*1720*/  USHF.L.U32 UR35, UR35, 0x6, URZ ;  /* 0x0000000623237899 */ /* 0x000fe400080006ff */
[----:B------:R-:W-:Y:S01]  /*1730*/  USHF.L.U32 UR11, UR11, 0x7, URZ ;  /* 0x000000070b0b7899 */ /* 0x000fe200080006ff */
[----:B------:R-:W-:Y:S11]  /*1740*/  BRA.U !UP0, `(.L_x_20) ;  /* 0x0000000108a87547 */ /* 0x000ff6000b800000 */
[----:B------:R-:W-:Y:S01]  /*1750*/  UMOV UR16, URZ ;  /* 0x000000ff00107c82 */ /* 0x000fe20008000000 */
[----:B------:R-:W-:-:S05]  /*1760*/  UMOV UR17, UR6 ;  /* 0x0000000600117c82 */ /* 0x000fca0008000000 */
.L_x_25:
[----:B-1----:R-:W-:Y:S01]  /*1770*/  ULEA UR33, UR17, UR4, 0x3 ;  /* 0x0000000411217291 */ /* 0x002fe2000f8e18ff */
[----:B--2---:R-:W-:Y:S01]  /*1780*/  @!P5 MOV R3, 0x3000 ;  /* 0x000030000003d802 */ /* 0x004fe20000000f00 */
[----:B--2---:R-:W-:Y:S10]  /*1790*/  @P0 BRA `(.L_x_21) ;  /* 0x00000000000c0947 */ /* 0x004ff40003800000 */
[----:B------:R-:W-:-:S04]  /*17a0*/  SHF.L.U32 R5, R15, 0x1f, RZ ;  /* 0x0000001f0f057819 */ /* 0x000fc800000006ff */
[----:B------:R-:W2:Y:S02]  /*17b0*/  SYNCS.PHASECHK.TRANS64.TRYWAIT P0, [UR33+0x30], R5 ;  /* 0x00003005ff0075a7 */ /* 0x000ea40008001121 */
[----:B--2---:R-:W-:Y:S05]  /*17c0*/  @!P0 BRA `(.L_x_22) ;  /* 0x0000006400d88947 */ /* 0x004fea0003800000 */
.L_x_21:
[----:B------:R2:W-:Y:S01]  /*17d0*/  @!P5 SYNCS.ARRIVE.TRANS64 RZ, [UR33], R3 ;  /* 0x00000003ffffd9a7 */ /* 0x0005e20008000021 */
[----:B------:R-:W-:Y:S04]  /*17e0*/  BSSY.RECONVERGENT B0, `(.L_x_23) ;  /* 0x0000003000007945 */ /* 0x000fe80003800200 */
[----:B------:R-:W-:Y:S05]  /*17f0*/  @P4 BRA `(.L_x_24) ;  /* 0x0000000000044947 */ /* 0x000fea0003800000 */
[----:B------:R-:W-:Y:S05]  /*1800*/  BPT.TRAP 0x1 ;  /* 0x000000040000795c */ /* 0x000fea0000300000 */
.L_x_24:
[----:B------:R-:W-:Y:S05]  /*1810*/  BSYNC.RECONVERGENT B0 ;  /* 0x0000000000007941 */ /* 0x000fea0003800200 */
.L_x_23:
[----:B------:R-:W-:Y:S02]  /*1820*/  UIADD3 UR6, UPT, UPT, UR17, 0x1, URZ ;  /* 0x0000000111067890 */ /* 0x000fe4000fffe0ff */
[----:B------:R-:W-:Y:S02]  /*1830*/  ULEA UR32, UR17, UR4, 0xc ;  /* 0x0000000411207291 */ /* 0x000fe4000f8e60ff */
[----:B------:R-:W-:Y:S02]  /*1840*/  UISETP.NE.AND UP0, UPT, UR6, 0x6, UPT ;  /* 0x000000060600788c */ /* 0x000fe4000bf05270 */
[----:B------:R-:W-:Y:S02]  /*1850*/  UIADD3 UR26, UP1, UPT, UR22, 0x80, URZ ;  /* 0x00000080161a7890 */ /* 0x000fe4000ff3e0ff */
[----:B------:R-:W-:Y:S02]  /*1860*/  USEL UR9, URZ, 0x1, UP0 ;  /* 0x00000001ff097887 */ /* 0x000fe40008000000 */
[----:B------:R-:W-:-:S02]  /*1870*/  USEL UR6, UR6, URZ, UP0 ;  /* 0x000000ff06067287 */ /* 0x000fc40008000000 */
[----:B------:R-:W-:Y:S02]  /*1880*/  UIADD3 UR20, UP0, UPT, UR22, 0x180, URZ ;  /* 0x0000018016147890 */ /* 0x000fe4000ff1e0ff */
[----:B------:R-:W-:Y:S01]  /*1890*/  ULEA UR8, UR6, UR4, 0x3 ;  /* 0x0000000406087291 */ /* 0x000fe2000f8e18ff */
[----:B------:R-:W-:Y:S01]  /*18a0*/  LOP3.LUT R15, R15, UR9, RZ, 0x3c, !PT ;  /* 0x000000090f0f7c12 */ /* 0x000fe2000f8e3cff */
[----:B------:R-:W-:Y:S02]  /*18b0*/  USHF.L.U32 UR34, UR16, 0x5, URZ ;  /* 0x0000000510227899 */ /* 0x000fe400080006ff */
[----:B------:R-:W-:Y:S01]  /*18c0*/  UIADD3.X UR27, UPT, UPT, URZ, UR23, URZ, UP1, !UPT ;  /* 0x00000017ff1b7290 */ /* 0x000fe20008ffe4ff */
[----:B-1----:R-:W-:Y:S01]  /*18d0*/  SHF.L.U32 R2, R15, 0x1f, RZ ;  /* 0x0000001f0f027819 */ /* 0x002fe200000006ff */
[----:B------:R-:W-:Y:S02]  /*18e0*/  UIADD3 UR32, UPT, UPT, UR32, 0x4400, URZ ;  /* 0x0000440020207890 */ /* 0x000fe4000fffe0ff */
[----:B------:R-:W-:Y:S01]  /*18f0*/  UIADD3.X UR21, UPT, UPT, URZ, UR23, URZ, UP0, !UPT ;  /* 0x00000017ff157290 */ /* 0x000fe200087fe4ff */
[----:B------:R1:W1:Y:S01]  /*1900*/  SYNCS.PHASECHK.TRANS64.TRYWAIT P0, [UR8+0x30], R2 ;  /* 0x00003002ff0075a7 */ /* 0x0002620008001108 */
[----:B------:R-:W-:Y:S01]  /*1910*/  ULEA UR8, UR17, UR4, 0xd ;  /* 0x0000000411087291 */ /* 0x000fe2000f8e68ff */
[----:B------:R-:W-:Y:S01]  /*1920*/  UMOV UR18, 0x0 ;  /* 0x0000000000127882 */ /* 0x000fe20000000000 */
[----:B------:R-:W-:-:S02]  /*1930*/  UMOV UR19, 0x10000000 ;  /* 0x1000000000137882 */ /* 0x000fc40000000000 */
[----:B------:R-:W-:Y:S01]  /*1940*/  UIADD3 UR8, UPT, UPT, UR8, 0xa400, URZ ;  /* 0x0000a40008087890 */ /* 0x000fe2000fffe0ff */
[----:B------:R1:W-:Y:S01]  /*1950*/  UTMALDG.3D [UR32], [UR26], desc[UR18] ;  /* 0x000012201a0075b4 */ /* 0x0003e20008011000 */
[----:B------:R-:W-:Y:S01]  /*1960*/  UMOV UR12, UR36 ;  /* 0x00000024000c7c82 */ /* 0x000fe20008000000 */
[----:B------:R-:W-:Y:S01]  /*1970*/  UMOV UR9, UR33 ;  /* 0x0000002100097c82 */ /* 0x000fe20008000000 */
[----:B------:R-:W-:Y:S01]  /*1980*/  UMOV UR10, UR34 ;  /* 0x00000022000a7c82 */ /* 0x000fe20008000000 */
[----:B------:R-:W-:Y:S01]  /*1990*/  UIADD3 UR16, UPT, UPT, UR16, 0x1, URZ ;  /* 0x0000000110107890 */ /* 0x000fe2000fffe0ff */
[----:B------:R-:W-:Y:S01]  /*19a0*/  UMOV UR24, UR5 ;  /* 0x0000000500187c82 */ /* 0x000fe20008000000 */
[----:B------:R-:W-:Y:S02]  /*19b0*/  UMOV UR17, UR6 ;  /* 0x0000000600117c82 */ /* 0x000fe40008000000 */
[----:B------:R1:W-:Y:S01]  /*19c0*/  UTMALDG.3D [UR8], [UR20], desc[UR18] ;  /* 0x00001208140075b4 */ /* 0x0003e20008011000 */
[----:B------:R-:W-:-:S09]  /*19d0*/  UISETP.NE.AND UP0, UPT, UR16, UR5, UPT ;  /* 0x000000051000728c */ /* 0x000fd2000bf05270 */
[----:B------:R-:W-:Y:S05]  /*19e0*/  BRA.U UP0, `(.L_x_25) ;  /* 0xfffffffd00607547 */ /* 0x000fea000b83ffff */
.L_x_20:
[----:B-1----:R-:W-:Y:S01]  /*19f0*/  ULEA UR8, UR6, UR4, 0x3 ;  /* 0x0000000406087291 */ /* 0x002fe2000f8e18ff */
[----:B------:R-:W-:Y:S01]  /*1a00*/  SHF.L.U32 R2, R15, 0x1f, RZ ;  /* 0x0000001f0f027819 */ /* 0x000fe200000006ff */
[----:B------:R-:W-:Y:S01]  /*1a10*/  @!P1 SYNCS.ARRIVE.TRANS64.A1T0 RZ, [UR4+0xa8], RZ ;  /* 0x0000a8ffffff99a7 */ /* 0x000fe20008100004 */
[----:B------:R-:W-:-:S06]  /*1a20*/  UISETP.GT.AND UP0, UPT, UR15, UR14, UPT ;  /* 0x0000000e0f00728c */ /* 0x000fcc000bf04270 */
[----:B--2---:R1:W2:Y:S03]  /*1a30*/  SYNCS.PHASECHK.TRANS64.TRYWAIT P0, [UR8+0x30], R2 ;  /* 0x00003002ff0075a7 */ /* 0x0042a60008001108 */
[----:B------:R-:W-:Y:S05]  /*1a40*/  BRA.U !UP0, `(.L_x_26) ;  /* 0x0000000108ac7547 */ /* 0x000fea000b800000 */
[----:B------:R-:W-:Y:S01]  /*1a50*/  UIADD3 UR21, UPT, UPT, UR7, UR24, URZ ;  /* 0x0000001807157290 */ /* 0x000fe2000fffe0ff */
[----:B------:R-:W-:-:S11]  /*1a60*/  UMOV UR25, UR6 ;  /* 0x0000000600197c82 */ /* 0x000fd60008000000 */
.L_x_31:
[----:B-1----:R-:W-:Y:S01]  /*1a70*/  ULEA UR17, UR25, UR4, 0x3 ;  /* 0x0000000419117291 */ /* 0x002fe2000f8e18ff */
[----:B--2---:R-:W-:Y:S01]  /*1a80*/  @!P5 MOV R3, 0x3000 ;  /* 0x000030000003d802 */ /* 0x004fe20000000f00 */
[----:B--2---:R-:W-:Y:S10]  /*1a90*/  @P0 BRA `(.L_x_27) ;  /* 0x00000000000c0947 */ /* 0x004ff40003800000 */
[----:B------:R-:W-:-:S04]  /*1aa0*/  SHF.L.U32 R5, R15, 0x1f, RZ ;  /* 0x0000001f0f057819 */ /* 0x000fc800000006ff */
[----:B------:R-:W2:Y:S02]  /*1ab0*/  SYNCS.PHASECHK.TRANS64.TRYWAIT P0, [UR17+0x30], R5 ;  /* 0x00003005ff0075a7 */ /* 0x000ea40008001111 */
[----:B--2---:R-:W-:Y:S05]  /*1ac0*/  @!P0 BRA `(.L_x_28) ;  /* 0x0000006400308947 */ /* 0x004fea0003800000 */
.L_x_27:
[----:B------:R2:W-:Y:S01]  /*1ad0*/  @!P5 SYNCS.ARRIVE.TRANS64 RZ, [UR17], R3 ;  /* 0x00000003ffffd9a7 */ /* 0x0005e20008000011 */
[----:B------:R-:W-:Y:S04]  /*1ae0*/  BSSY.RECONVERGENT B0, `(.L_x_29) ;  /* 0x0000003000007945 */ /* 0x000fe80003800200 */
[----:B------:R-:W-:Y:S05]  /*1af0*/  @P4 BRA `(.L_x_30) ;  /* 0x0000000000044947 */ /* 0x000fea0003800000 */
[----:B------:R-:W-:Y:S05]  /*1b00*/  BPT.TRAP 0x1 ;  /* 0x000000040000795c */ /* 0x000fea0000300000 */
.L_x_30:
[----:B------:R-:W-:Y:S05]  /*1b10*/  BSYNC.RECONVERGENT B0 ;  /* 0x0000000000007941 */ /* 0x000fea0003800200 */
.L_x_29:
        /* <DEDUP_REMOVED lines=10> */
[----:B------:R-:W-:Y:S01]  /*1bc0*/  UIADD3 UR16, UPT, UPT, UR16, 0x4400, URZ ;  /* 0x0000440010107890 */ /* 0x000fe2000fffe0ff */
[----:B-1----:R-:W-:Y:S01]  /*1bd0*/  SHF.L.U32 R2, R15, 0x1f, RZ ;  /* 0x0000001f0f027819 */ /* 0x002fe200000006ff */
[----:B------:R-:W-:Y:S02]  /*1be0*/  UIADD3.X UR31, UPT, UPT, URZ, UR23, URZ, UP1, !UPT ;  /* 0x00000017ff1f7290 */ /* 0x000fe40008ffe4ff */
[----:B------:R-:W-:Y:S01]  /*1bf0*/  UIADD3.X UR29, UPT, UPT, URZ, UR23, URZ, UP0, !UPT ;  /* 0x00000017ff1d7290 */ /* 0x000fe200087fe4ff */
[----:B------:R1:W1:Y:S01]  /*1c00*/  SYNCS.PHASECHK.TRANS64.TRYWAIT P0, [UR8+0x30], R2 ;  /* 0x00003002ff0075a7 */ /* 0x0002620008001108 */
[----:B------:R-:W-:Y:S01]  /*1c10*/  ULEA UR8, UR25, UR4, 0xd ;  /* 0x0000000419087291 */ /* 0x000fe2000f8e68ff */
[----:B------:R-:W-:Y:S01]  /*1c20*/  UMOV UR26, 0x0 ;  /* 0x00000000001a7882 */ /* 0x000fe20000000000 */
[----:B------:R-:W-:-:S02]  /*1c30*/  UMOV UR27, 0x10000000 ;  /* 0x10000000001b7882 */ /* 0x000fc40000000000 */
[----:B------:R-:W-:Y:S01]  /*1c40*/  UIADD3 UR8, UPT, UPT, UR8, 0xa400, URZ ;  /* 0x0000a40008087890 */ /* 0x000fe2000fffe0ff */
[----:B------:R-:W-:Y:S01]  /*1c50*/  UMOV UR19, UR35 ;  /* 0x0000002300137c82 */ /* 0x000fe20008000000 */
[----:B------:R-:W-:Y:S01]  /*1c60*/  UMOV UR20, UR36 ;  /* 0x0000002400147c82 */ /* 0x000fe20008000000 */
[----:B------:R-:W-:Y:S01]  /*1c70*/  UMOV UR12, UR36 ;  /* 0x00000024000c7c82 */ /* 0x000fe20008000000 */
[----:B------:R-:W-:Y:S01]  /*1c80*/  UMOV UR9, UR17 ;  /* 0x0000001100097c82 */ /* 0x000fe20008000000 */
[----:B------:R-:W-:Y:S01]  /*1c90*/  UMOV UR10, UR18 ;  /* 0x00000012000a7c82 */ /* 0x000fe20008000000 */
[----:B------:R1:W-:Y:S01]  /*1ca0*/  UTMALDG.3D [UR16], [UR30], desc[UR26] ;  /* 0x00001a101e0075b4 */ /* 0x0003e20008011000 */
[----:B------:R-:W-:Y:S01]  /*1cb0*/  UIADD3 UR24, UPT, UPT, UR24, 0x1, URZ ;  /* 0x0000000118187890 */ /* 0x000fe2000fffe0ff */
[----:B------:R-:W-:-:S03]  /*1cc0*/  UMOV UR25, UR6 ;  /* 0x0000000600197c82 */ /* 0x000fc60008000000 */
[----:B------:R-:W-:Y:S01]  /*1cd0*/  UISETP.NE.AND UP0, UPT, UR24, UR21, UPT ;  /* 0x000000151800728c */ /* 0x000fe2000bf05270 */
[----:B------:R1:W-:Y:S08]  /*1ce0*/  UTMALDG.3D [UR8], [UR28], desc[UR26] ;  /* 0x00001a081c0075b4 */ /* 0x0003f00008011000 */
[----:B------:R-:W-:Y:S05]  /*1cf0*/  BRA.U UP0, `(.L_x_31) ;  /* 0xfffffffd005c7547 */ /* 0x000fea000b83ffff */
.L_x_26:
[----:B-1----:R-:W-:Y:S01]  /*1d00*/  LEA R2, R14, UR4, 0x3 ;  /* 0x000000040e027c11 */ /* 0x002fe2000f8e18ff */
[----:B------:R-:W-:Y:S01]  /*1d10*/  NOP ;  /* 0x0000000000007918 */ /* 0x000fe20000000000 */
[----:B--2---:R-:W-:Y:S02]  /*1d20*/  SHF.L.U32 R3, R12, 0x1f, RZ ;  /* 0x0000001f0c037819 */ /* 0x004fe400000006ff */
[----:B------:R-:W-:Y:S02]  /*1d30*/  LEA R4, R14, UR4, 0x4 ;  /* 0x000000040e047c11 */ /* 0x000fe4000f8e20ff */
[----:B------:R-:W1:Y:S02]  /*1d40*/  SYNCS.PHASECHK.TRANS64.TRYWAIT P0, [R2+URZ+0xb0], R3 ;  /* 0x0000b003020075a7 */ /* 0x000e6400080011ff */
[----:B-1----:R-:W-:Y:S05]  /*1d50*/  @!P0 BRA `(.L_x_32) ;  /* 0x0000006000a48947 */ /* 0x002fea0003800000 */
.L_x_136:
[----:B------:R-:W2:Y:S01]  /*1d60*/  LDS.128 R4, [R4+0x140] ;  /* 0x0001400004047984 */ /* 0x000ea20000000c00 */
[----:B---3--:R-:W-:Y:S01]  /*1d70*/  ISETP.GE.AND P0, PT, R26, 0x1, PT ;  /* 0x000000011a00780c */ /* 0x008fe20003f06270 */
[----:B-1----:R-:W-:Y:S01]  /*1d80*/  VIADD R2, R2, 0xc0 ;  /* 0x000000c002027836 */ /* 0x002fe20000000000 */
[----:B------:R-:W-:Y:S01]  /*1d90*/  @!PT LDS RZ, [RZ] ;  /* 0x00000000fffff984 */ /* 0x000fe20000000800 */
[----:B------:R-:W-:Y:S01]  /*1da0*/  @!PT LDS RZ, [RZ] ;  /* 0x00000000fffff984 */ /* 0x000fe20000000800 */
[----:B------:R-:W-:Y:S01]  /*1db0*/  @!PT LDS RZ, [RZ] ;  /* 0x00000000fffff984 */ /* 0x000fe20000000800 */
[----:B------:R-:W-:Y:S01]  /*1dc0*/  @!PT LDS RZ, [RZ] ;  /* 0x00000000fffff984 */ /* 0x000fe20000000800 */
[----:B------:R1:W-:Y:S06]  /*1dd0*/  MEMBAR.ALL.CTA ;  /* 0x0000000000007992 */ /* 0x0003ec0000008000 */
[----:B-1----:R-:W1:Y:S01]  /*1de0*/  FENCE.VIEW.ASYNC.S ;  /* 0x00000000000073c6 */ /* 0x002e620000000000 */
[----:B------:R-:W-:-:S04]  /*1df0*/  PRMT R2, RZ, 0x654, R2 ;  /* 0x00000654ff027816 */ /* 0x000fc80000000002 */
[----:B-1----:R1:W-:Y:S01]  /*1e00*/  SYNCS.ARRIVE.TRANS64.RED.A1T0 RZ, [R2+URZ], RZ ;  /* 0x000000ff02ff79a7 */ /* 0x0023e200081004ff */
[----:B--2---:R-:W-:-:S13]  /*1e10*/  LOP3.LUT P2, RZ, R6, 0x1, RZ, 0xc0, !PT ;  /* 0x0000000106ff7812 */ /* 0x004fda000784c0ff */
[----:B------:R-:W-:Y:S01]  /*1e20*/  @P2 SHF.R.U32.HI R3, RZ, 0x10, R5 ;  /* 0x00000010ff032819 */ /* 0x000fe20000011605 */
[----:B------:R-:W-:Y:S01]  /*1e30*/  VOTEU.ANY UP0, P2 ;  /* 0x0000000000ff7886 */ /* 0x000fe20001000100 */
[----:B------:R-:W-:Y:S02]  /*1e40*/  @P2 MOV R13, R4 ;  /* 0x00000004000d2202 */ /* 0x000fe40000000f00 */
[----:B------:R-:W-:Y:S02]  /*1e50*/  @P2 R2UR.BROADCAST UR8, R3 ;  /* 0x00000000030822ca */ /* 0x000fe400008e0000 */
[----:B------:R-:W-:-:S11]  /*1e60*/  @P2 LOP3.LUT R11, R5, 0xffff, RZ, 0xc0, !PT ;  /* 0x0000ffff050b2812 */ /* 0x000fd600078ec0ff */
[----:B------:R-:W-:Y:S01]  /*1e70*/  @UP0 UMOV UR36, UR8 ;  /* 0x0000000800240c82 */ /* 0x000fe20008000000 */
[----:B-1----:R-:W-:Y:S05]  /*1e80*/  @!P0 BRA `(.L_x_33) ;  /* 0x0000000000b88947 */ /* 0x002fea0003800000 */
[----:B------:R-:W4:Y:S01]  /*1e90*/  LDC.64 R4, c[0x0][0xb18] ;  /* 0x0002c600ff047b82 */ /* 0x000f220000000a00 */
[----:B------:R-:W-:-:S07]  /*1ea0*/  ISETP.NE.AND P3, PT, R26, 0x1, PT ;  /* 0x000000011a00780c */ /* 0x000fce0003f65270 */
[----:B------:R-:W1:Y:S08]  /*1eb0*/  LDC.64 R6, c[0x0][0xb10] ;  /* 0x0002c400ff067b82 */ /* 0x000e700000000a00 */
[----:B------:R-:W2:Y:S08]  /*1ec0*/  LDC R16, c[0x0][0xb20] ;  /* 0x0002c800ff107b82 */ /* 0x000eb00000000800 */
[----:B------:R-:W3:Y:S01]  /*1ed0*/  LDC R18, c[0x0][0xb0c] ;  /* 0x0002c300ff127b82 */ /* 0x000ee20000000800 */
[----:B----4-:R-:W-:Y:S01]  /*1ee0*/  IMAD.HI.U32 R17, R0, R5, RZ ;  /* 0x0000000500117227 */ /* 0x010fe200078e00ff */
[----:B------:R-:W-:-:S03]  /*1ef0*/  ISETP.NE.AND P0, PT, R4, 0x1, PT ;  /* 0x000000010400780c */ /* 0x000fc60003f05270 */
[----:B------:R-:W-:-:S03]  /*1f00*/  IMAD.HI.U32 R5, R11, R5, RZ ;  /* 0x000000050b057227 */ /* 0x000fc600078e00ff */
[----:B------:R-:W4:Y:S01]  /*1f10*/  LDC.64 R2, c[0x0][0xb28] ;  /* 0x0002ca00ff027b82 */ /* 0x000f220000000a00 */
[----:B-1----:R-:W-:-:S04]  /*1f20*/  IMAD.HI.U32 R20, R9, R6, RZ ;  /* 0x0000000609147227 */ /* 0x002fc800078e00ff */
[----:B------:R-:W-:Y:S01]  /*1f30*/  IMAD.HI.U32 R22, R13, R6, RZ ;  /* 0x000000060d167227 */ /* 0x000fe200078e00ff */
[----:B------:R-:W-:Y:S02]  /*1f40*/  SHF.R.U32.HI R20, RZ, R7, R20 ;  /* 0x00000007ff147219 */ /* 0x000fe40000011614 */
[-C--:B--2---:R-:W-:Y:S02]  /*1f50*/  SHF.R.U32.HI R17, RZ, R16.reuse, R17 ;  /* 0x00000010ff117219 */ /* 0x084fe40000011611 */
[----:B------:R-:W-:Y:S02]  /*1f60*/  SHF.R.U32.HI R16, RZ, R16, R5 ;  /* 0x00000010ff107219 */ /* 0x000fe40000011605 */
[----:B------:R-:W-:Y:S02]  /*1f70*/  SEL R17, R0, R17, !P0 ;  /* 0x0000001100117207 */ /* 0x000fe40004000000 */
[----:B------:R-:W-:Y:S02]  /*1f80*/  SHF.R.U32.HI R22, RZ, R7, R22 ;  /* 0x00000007ff167219 */ /* 0x000fe40000011616 */
[----:B---3--:R-:W-:-:S02]  /*1f90*/  ISETP.NE.AND P1, PT, R18, 0x1, PT ;  /* 0x000000011200780c */ /* 0x008fc40003f25270 */
[----:B------:R-:W-:Y:S02]  /*1fa0*/  SEL R5, R11, R16, !P0 ;  /* 0x000000100b057207 */ /* 0x000fe40004000000 */
[----:B------:R-:W-:Y:S02]  /*1fb0*/  SEL R19, R9, R20, !P1 ;  /* 0x0000001409137207 */ /* 0x000fe40004800000 */
[----:B------:R-:W-:Y:S01]  /*1fc0*/  SEL R7, R13, R22, !P1 ;  /* 0x000000160d077207 */ /* 0x000fe20004800000 */
[----:B----4-:R-:W-:-:S04]  /*1fd0*/  IMAD.HI.U32 R20, R17, R2, RZ ;  /* 0x0000000211147227 */ /* 0x010fc800078e00ff */
[----:B------:R-:W-:Y:S01]  /*1fe0*/  IMAD.HI.U32 R6, R19, R2, RZ ;  /* 0x0000000213067227 */ /* 0x000fe200078e00ff */
[----:B------:R-:W-:-:S04]  /*1ff0*/  @P3 SHF.R.U32.HI R17, RZ, R3, R20 ;  /* 0x00000003ff113219 */ /* 0x000fc80000011614 */
        /* <DEDUP_REMOVED lines=8> */
[----:B------:R-:W-:-:S04]  /*2080*/  @!P0 IMAD.HI.U32 R16, R7, R2, RZ ;  /* 0x0000000207108227 */ /* 0x000fc800078e00ff */
[----:B------:R-:W-:Y:S01]  /*2090*/  IMAD.MOV R2, RZ, RZ, -R6 ;  /* 0x000000ffff027224 */ /* 0x000fe200078e0a06 */
[----:B------:R-:W-:-:S03]  /*20a0*/  @!P0 SHF.R.U32.HI R16, RZ, R3, R16 ;  /* 0x00000003ff108219 */ /* 0x000fc60000011610 */
[----:B------:R-:W-:Y:S01]  /*20b0*/  IMAD R2, R26, R2, R5 ;  /* 0x000000021a027224 */ /* 0x000fe200078e0205 */
[----:B------:R-:W-:Y:S02]  /*20c0*/  @!P0 SEL R3, R7, R16, !P3 ;  /* 0x0000001007038207 */ /* 0x000fe40005800000 */
[----:B------:R-:W-:-:S03]  /*20d0*/  IADD3 R16, PT, PT, -R5, RZ, RZ ;  /* 0x000000ff05107210 */ /* 0x000fc60007ffe1ff */
[--C-:B------:R-:W-:Y:S02]  /*20e0*/  @!P0 IMAD.IADD R6, R6, 0x1, -R3.reuse ;  /* 0x0000000106068824 */ /* 0x100fe400078e0a03 */
[----:B------:R-:W-:Y:S01]  /*20f0*/  @!P0 IMAD R3, R2, R19, R3 ;  /* 0x0000001302038224 */ /* 0x000fe200078e0203 */
[----:B------:R-:W-:Y:S01]  /*2100*/  IADD3 R2, PT, PT, -R7, RZ, RZ ;  /* 0x000000ff07027210 */ /* 0x000fe20007ffe1ff */
[----:B------:R-:W-:Y:S02]  /*2110*/  @!P0 IMAD R5, R26, R6, R7 ;  /* 0x000000061a058224 */ /* 0x000fe400078e0207 */
[----:B------:R-:W-:Y:S02]  /*2120*/  IMAD R11, R4, R16, R11 ;  /* 0x00000010040b7224 */ /* 0x000fe400078e020b */
[----:B------:R-:W-:Y:S02]  /*2130*/  @!P0 IMAD.MOV.U32 R7, RZ, RZ, R3 ;  /* 0x000000ffff078224 */ /* 0x000fe400078e0003 */
[----:B------:R-:W-:-:S02]  /*2140*/  IMAD R2, R18, R2, R13 ;  /* 0x0000000212027224 */ /* 0x000fc400078e020d */
[----:B------:R-:W-:Y:S02]  /*2150*/  IMAD R11, R5, R4, R11 ;  /* 0x00000004050b7224 */ /* 0x000fe400078e020b */
[----:B------:R-:W-:Y:S02]  /*2160*/  IMAD R13, R7, R18, R2 ;  /* 0x00000012070d7224 */ /* 0x000fe400078e0202 */
.L_x_33:
[----:B------:R-:W1:Y:S02]  /*2170*/  LDCU UR8, c[0x0][0xb30] ;  /* 0x00016600ff0877ac */ /* 0x000e640008000800 */
[----:B-1----:R-:W-:-:S09]  /*2180*/  UISETP.NE.AND UP0, UPT, UR8, 0x1, UPT ;  /* 0x000000010800788c */ /* 0x002fd2000bf05270 */
[----:B------:R-:W-:Y:S05]  /*2190*/  BRA.U UP0, `(.L_x_34) ;  /* 0x0000000100407547 */ /* 0x000fea000b800000 */
[----:B------:R-:W1:Y:S08]  /*21a0*/  LDC.64 R4, c[0x0][0xb10] ;  /* 0x0002c400ff047b82 */ /* 0x000e700000000a00 */
[----:B------:R-:W2:Y:S08]  /*21b0*/  LDC.64 R2, c[0x0][0xb18] ;  /* 0x0002c600ff027b82 */ /* 0x000eb00000000a00 */
[----:B------:R-:W3:Y:S08]  /*21c0*/  LDC R6, c[0x0][0xb20] ;  /* 0x0002c800ff067b82 */ /* 0x000ef00000000800 */
[----:B------:R-:W4:Y:S01]  /*21d0*/  LDC R16, c[0x0][0xb0c] ;  /* 0x0002c300ff107b82 */ /* 0x000f220000000800 */
[----:B-1----:R-:W-:-:S05]  /*21e0*/  IMAD.HI.U32 R4, R13, R4, RZ ;  /* 0x000000040d047227 */ /* 0x002fca00078e00ff */
[----:B------:R-:W-:Y:S01]  /*21f0*/  SHF.R.U32.HI R4, RZ, R5, R4 ;  /* 0x00000005ff047219 */ /* 0x000fe20000011604 */
[----:B--2---:R-:W-:Y:S01]  /*2200*/  IMAD.HI.U32 R3, R11, R3, RZ ;  /* 0x000000030b037227 */ /* 0x004fe200078e00ff */
[----:B------:R-:W-:-:S04]  /*2210*/  ISETP.NE.AND P0, PT, R2, 0x1, PT ;  /* 0x000000010200780c */ /* 0x000fc80003f05270 */
[----:B---3--:R-:W-:-:S04]  /*2220*/  SHF.R.U32.HI R6, RZ, R6, R3 ;  /* 0x00000006ff067219 */ /* 0x008fc80000011603 */
[----:B------:R-:W-:Y:S02]  /*2230*/  SEL R3, R11, R6, !P0 ;  /* 0x000000060b037207 */ /* 0x000fe40004000000 */
[----:B----4-:R-:W-:-:S04]  /*2240*/  ISETP.NE.AND P1, PT, R16, 0x1, PT ;  /* 0x000000011000780c */ /* 0x010fc80003f25270 */
[----:B------:R-:W-:-:S05]  /*2250*/  SEL R4, R13, R4, !P1 ;  /* 0x000000040d047207 */ /* 0x000fca0004800000 */
[----:B------:R-:W-:Y:S02]  /*2260*/  IMAD.IADD R5, R3, 0x1, -R4 ;  /* 0x0000000103057824 */ /* 0x000fe400078e0a04 */
[----:B------:R-:W-:Y:S02]  /*2270*/  IMAD.IADD R3, R4, 0x1, -R3 ;  /* 0x0000000104037824 */ /* 0x000fe400078e0a03 */
[----:B------:R-:W-:Y:S02]  /*2280*/  IMAD R13, R5, R16, R13 ;  /* 0x00000010050d7224 */ /* 0x000fe400078e020d */
[----:B------:R-:W-:-:S07]  /*2290*/  IMAD R11, R3, R2, R11 ;  /* 0x00000002030b7224 */ /* 0x000fce00078e020b */
.L_x_34:
[----:B------:R-:W-:Y:S01]  /*22a0*/  VIADD R14, R14, 0x1 ;  /* 0x000000010e0e7836 */ /* 0x000fe20000000000 */
[----:B------:R-:W-:Y:S01]  /*22b0*/  PLOP3.LUT P1, PT, PT, PT, PT, 0x80, 0x8 ;  /* 0x000000000008781c */ /* 0x000fe20003f2f070 */
[----:B------:R-:W-:Y:S02]  /*22c0*/  IMAD.IADD R21, R13, 0x1, R60 ;  /* 0x000000010d157824 */ /* 0x000fe400078e023c */
[----:B------:R-:W-:Y:S01]  /*22d0*/  IMAD.IADD R20, R11, 0x1, R58 ;  /* 0x000000010b147824 */ /* 0x000fe200078e023a */
[----:B------:R-:W-:-:S04]  /*22e0*/  ISETP.NE.AND P0, PT, R14, 0x2, PT ;  /* 0x000000020e00780c */ /* 0x000fc80003f05270 */
[----:B------:R-:W-:Y:S02]  /*22f0*/  SEL R3, RZ, 0x1, P0 ;  /* 0x00000001ff037807 */ /* 0x000fe40000000000 */
[----:B------:R-:W-:Y:S02]  /*2300*/  SEL R14, R14, RZ, P0 ;  /* 0x000000ff0e0e7207 */ /* 0x000fe40000000000 */
[----:B------:R-:W-:Y:S01]  /*2310*/  LOP3.LUT R12, R12, R3, RZ, 0x3c, !PT ;  /* 0x000000030c0c7212 */ /* 0x000fe200078e3cff */
[----:B------:R-:W-:Y:S06]  /*2320*/  @P2 BRA `(.L_x_35) ;  /* 0xfffffff000982947 */ /* 0x000fec000383ffff */
[----:B------:R-:W-:Y:S01]  /*2330*/  UIADD3 UR4, UPT, UPT, UR4, 0x30, URZ ;  /* 0x0000003004047890 */ /* 0x000fe2000fffe0ff */
[----:B------:R-:W-:-:S03]  /*2340*/  SHF.L.U32 R3, R15, 0x1f, RZ ;  /* 0x0000001f0f037819 */ /* 0x000fc600000006ff */
[----:B------:R-:W-:-:S09]  /*2350*/  ULEA UR5, UR6, UR4, 0x3 ;  /* 0x0000000406057291 */ /* 0x000fd2000f8e18ff */
[----:B------:R-:W1:Y:S02]  /*2360*/  SYNCS.PHASECHK.TRANS64.TRYWAIT P0, [UR5], R3 ;  /* 0x00000003ff0075a7 */ /* 0x000e640008001105 */
[----:B-1----:R-:W-:Y:S05]  /*2370*/  @!P0 BRA `(.L_x_36) ;  /* 0x0000005c00308947 */ /* 0x002fea0003800000 */
.L_x_138:
[----:B------:R-:W-:-:S04]  /*2380*/  UIADD3 UR6, UPT, UPT, UR6, 0x1, URZ ;  /* 0x0000000106067890 */ /* 0x000fc8000fffe0ff */
[----:B------:R-:W-:-:S04]  /*2390*/  UISETP.NE.AND UP0, UPT, UR6, 0x6, UPT ;  /* 0x000000060600788c */ /* 0x000fc8000bf05270 */
[----:B------:R-:W-:Y:S02]  /*23a0*/  USEL UR7, URZ, 0x1, UP0 ;  /* 0x00000001ff077887 */ /* 0x000fe40008000000 */
[----:B------:R-:W-:-:S04]  /*23b0*/  USEL UR6, UR6, URZ, UP0 ;  /* 0x000000ff06067287 */ /* 0x000fc80008000000 */
[----:B------:R-:W-:Y:S01]  /*23c0*/  ULEA UR5, UR6, UR4, 0x3 ;  /* 0x0000000406057291 */ /* 0x000fe2000f8e18ff */
[----:B------:R-:W-:-:S04]  /*23d0*/  LOP3.LUT R2, R15, UR7, RZ, 0x3c, !PT ;  /* 0x000000070f027c12 */ /* 0x000fc8000f8e3cff */
[----:B-1----:R-:W-:-:S04]  /*23e0*/  SHF.L.U32 R3, R2, 0x1f, RZ ;  /* 0x0000001f02037819 */ /* 0x002fc800000006ff */
[----:B------:R-:W1:Y:S02]  /*23f0*/  SYNCS.PHASECHK.TRANS64.TRYWAIT P0, [UR5], R3 ;  /* 0x00000003ff0075a7 */ /* 0x000e640008001105 */
[----:B-1----:R-:W-:Y:S05]  /*2400*/  @!P0 BRA `(.L_x_37) ;  /* 0x0000005c00248947 */ /* 0x002fea0003800000 */
.L_x_140:
        /* <DEDUP_REMOVED lines=9> */
.L_x_142:
        /* <DEDUP_REMOVED lines=9> */
.L_x_144:
        /* <DEDUP_REMOVED lines=9> */
.L_x_146:
[----:B------:R-:W-:-:S04]  /*25c0*/  UIADD3 UR6, UPT, UPT, UR6, 0x1, URZ ;  /* 0x0000000106067890 */ /* 0x000fc8000fffe0ff */
[----:B------:R-:W-:-:S04]  /*25d0*/  UISETP.NE.AND UP0, UPT, UR6, 0x6, UPT ;  /* 0x000000060600788c */ /* 0x000fc8000bf05270 */
[----:B------:R-:W-:Y:S02]  /*25e0*/  USEL UR5, URZ, 0x1, UP0 ;  /* 0x00000001ff057887 */ /* 0x000fe40008000000 */
[----:B------:R-:W-:-:S04]  /*25f0*/  USEL UR6, UR6, URZ, UP0 ;  /* 0x000000ff06067287 */ /* 0x000fc80008000000 */
[----:B------:R-:W-:Y:S01]  /*2600*/  ULEA UR6, UR6, UR4, 0x3 ;  /* 0x0000000406067291 */ /* 0x000fe2000f8e18ff */
[----:B-1----:R-:W-:-:S04]  /*2610*/  LOP3.LUT R3, R2, UR5, RZ, 0x3c, !PT ;  /* 0x0000000502037c12 */ /* 0x002fc8000f8e3cff */
[----:B------:R-:W-:Y:S01]  /*2620*/  SHF.L.U32 R3, R3, 0x1f, RZ ;  /* 0x0000001f03037819 */ /* 0x000fe200000006ff */
[----:B----4-:R-:W-:-:S07]  /*2630*/  IMAD.U32 R0, RZ, RZ, UR6 ;  /* 0x00000006ff007e24 */ /* 0x010fce000f8e00ff */
.L_x_41:
[----:B-1----:R1:W2:Y:S02]  /*2640*/  SYNCS.PHASECHK.TRANS64.TRYWAIT P0, [R0+URZ], R3 ;  /* 0x00000003000075a7 */ /* 0x0022a400080011ff */
[----:B--2---:R-:W-:Y:S05]  /*2650*/  @!P0 NANOSLEEP.SYNCS 0x989680 ;  /* 0x009896800000895d */ /* 0x004fea0003900000 */
[----:B------:R-:W2:Y:S02]  /*2660*/  @!P0 SYNCS.PHASECHK.TRANS64 P0, [R0+URZ], R3 ;  /* 0x00000003000085a7 */ /* 0x000ea400080010ff */
[----:B--2---:R-:W-:Y:S05]  /*2670*/  @P0 EXIT ;  /* 0x000000000000094d */ /* 0x004fea0003800000 */
[----:B------:R-:W-:Y:S05]  /*2680*/  BRA `(.L_x_41) ;  /* 0xfffffffc00ec7947 */ /* 0x000fea000383ffff */
.L_x_17:
[----:B------:R-:W-:-:S04]  /*2690*/  UISETP.NE.AND UP1, UPT, UR37, URZ, UPT ;  /* 0x000000ff2500728c */ /* 0x000fc8000bf25270 */
[----:B------:R-:W-:-:S09]  /*26a0*/  UISETP.NE.OR UP1, UPT, UR8, 0x1, UP1 ;  /* 0x000000010800788c */ /* 0x000fd20008f25670 */
[----:B------:R-:W-:Y:S05]  /*26b0*/  BRA.U UP1, `(.L_x_42) ;  /* 0x0000000501487547 */ /* 0x000fea000b800000 */
[----:B------:R-:W-:Y:S01]  /*26c0*/  ISETP.NE.AND P2, PT, R2, RZ, PT ;  /* 0x000000ff0200720c */ /* 0x000fe20003f45270 */
[----:B------:R-:W-:Y:S01]  /*26d0*/  IMAD.MOV.U32 R12, RZ, RZ, 0x1 ;  /* 0x00000001ff0c7424 */ /* 0x000fe200078e00ff */
[----:B------:R-:W-:Y:S02]  /*26e0*/  CS2R R10, SRZ ;  /* 0x00000000000a7805 */ /* 0x000fe4000001ff00 */
[----:B------:R-:W-:Y:S01]  /*26f0*/  CS2R R8, SRZ ;  /* 0x0000000000087805 */ /* 0x000fe2000001ff00 */
[----:B------:R-:W-:Y:S01]  /*2700*/  UMOV UR4, 0x400 ;  /* 0x0000040000047882 */ /* 0x000fe20000000000 */
[----:B------:R-:W-:Y:S01]  /*2710*/  UMOV UR6, URZ ;  /* 0x000000ff00067c82 */ /* 0x000fe20008000000 */
[----:B------:R-:W-:-:S12]  /*2720*/  ULEA UR37, UR37, UR4, 0x18 ;  /* 0x0000000425257291 */ /* 0x000fd8000f8ec0ff */
.L_x_46:
[----:B------:R-:W-:Y:S02]  /*2730*/  LEA R0, R8, UR37, 0x3 ;  /* 0x0000002508007c11 */ /* 0x000fe4000f8e18ff */
[----:B------:R-:W-:-:S03]  /*2740*/  SHF.L.U32 R5, R9, 0x1f, RZ ;  /* 0x0000001f09057819 */ /* 0x000fc600000006ff */
[----:B------:R-:W-:Y:S01]  /*2750*/  VIADD R4, R0, 0x120 ;  /* 0x0000012000047836 */ /* 0x000fe20000000000 */
[----:B------:R-:W1:Y:S02]  /*2760*/  SYNCS.PHASECHK.TRANS64.TRYWAIT P0, [R0+URZ+0x110], R5 ;  /* 0x00011005000075a7 */ /* 0x000e6400080011ff */
[----:B-1----:R-:W-:Y:S05]  /*2770*/  @!P0 BRA `(.L_x_43) ;  /* 0x0000005800a88947 */ /* 0x002fea0003800000 */
.L_x_147:
[----:B------:R-:W-:Y:S01]  /*2780*/  ULEA UR5, UR6, UR37, 0x3 ;  /* 0x0000002506057291 */ /* 0x000fe2000f8e18ff */
[----:B------:R-:W-:Y:S02]  /*2790*/  PRMT R4, RZ, 0x654, R4 ;  /* 0x00000654ff047816 */ /* 0x000fe40000000004 */
[----:B-1----:R-:W-:Y:S01]  /*27a0*/  SHF.L.U32 R5, R12, 0x1f, RZ ;  /* 0x0000001f0c057819 */ /* 0x002fe200000006ff */
[----:B------:R-:W-:Y:S01]  /*27b0*/  UIADD3 UR4, UPT, UPT, UR5, 0xb0, URZ ;  /* 0x000000b005047890 */ /* 0x000fe2000fffe0ff */
[----:B------:R1:W-:Y:S05]  /*27c0*/  SYNCS.ARRIVE.TRANS64.RED.A1T0 RZ, [R4+URZ], RZ ;  /* 0x000000ff04ff79a7 */ /* 0x0003ea00081004ff */
[----:B------:R-:W-:Y:S01]  /*27d0*/  IMAD.U32 R7, RZ, RZ, UR4 ;  /* 0x00000004ff077e24 */ /* 0x000fe2000f8e00ff */
[----:B------:R-:W2:Y:S04]  /*27e0*/  SYNCS.PHASECHK.TRANS64.TRYWAIT P0, [UR5+0xc0], R5 ;  /* 0x0000c005ff0075a7 */ /* 0x000ea80008001105 */
[----:B------:R-:W-:Y:S01]  /*27f0*/  PRMT R6, R2, 0x654, R7 ;  /* 0x0000065402067816 */ /* 0x000fe20000000007 */
[----:B-1----:R-:W-:Y:S01]  /*2800*/  @!P2 IMAD.MOV.U32 R4, RZ, RZ, 0x10 ;  /* 0x00000010ff04a424 */ /* 0x002fe200078e00ff */
[----:B--2---:R-:W-:Y:S06]  /*2810*/  @!P0 BRA `(.L_x_44) ;  /* 0x0000005800948947 */ /* 0x004fec0003800000 */
.L_x_149:
[----:B------:R-:W-:Y:S01]  /*2820*/  ULEA UR4, UR6, UR37, 0x4 ;  /* 0x0000002506047291 */ /* 0x000fe2000f8e20ff */
[----:B------:R-:W-:Y:S01]  /*2830*/  SEL R3, R6, R3, !P2 ;  /* 0x0000000306037207 */ /* 0x000fe20005000000 */
[----:B------:R-:W-:Y:S01]  /*2840*/  UIADD3 UR5, UPT, UPT, UR5, 0xb0, URZ ;  /* 0x000000b005057890 */ /* 0x000fe2000fffe0ff */
[----:B-1----:R-:W-:Y:S01]  /*2850*/  LEA R0, R11, UR37, 0x3 ;  /* 0x000000250b007c11 */ /* 0x002fe2000f8e18ff */
[----:B------:R-:W-:Y:S01]  /*2860*/  UIADD3 UR4, UPT, UPT, UR4, 0x140, URZ ;  /* 0x0000014004047890 */ /* 0x000fe2000fffe0ff */
[----:B------:R-:W-:Y:S01]  /*2870*/  SHF.L.U32 R5, R10, 0x1f, RZ ;  /* 0x0000001f0a057819 */ /* 0x000fe200000006ff */
[----:B------:R1:W-:Y:S01]  /*2880*/  @!P2 SYNCS.ARRIVE.TRANS64.RED RZ, [R3+URZ], R4 ;  /* 0x0000000403ffa9a7 */ /* 0x0003e200080004ff */
[----:B------:R-:W-:Y:S01]  /*2890*/  UIADD3 UR6, UPT, UPT, UR6, 0x1, URZ ;  /* 0x0000000106067890 */ /* 0x000fe2000fffe0ff */
[----:B------:R-:W-:-:S03]  /*28a0*/  VIADD R8, R8, 0x1 ;  /* 0x0000000108087836 */ /* 0x000fc60000000000 */
[----:B------:R-:W-:Y:S02]  /*28b0*/  UISETP.NE.AND UP0, UPT, UR6, 0x2, UPT ;  /* 0x000000020600788c */ /* 0x000fe4000bf05270 */
[----:B------:R-:W-:Y:S06]  /*28c0*/  UGETNEXTWORKID.BROADCAST [UR4], [UR5] ;  /* 0x00000000040073ca */ /* 0x000fec0008000100 */
[----:B------:R-:W-:Y:S01]  /*28d0*/  USEL UR4, URZ, 0x1, UP0 ;  /* 0x00000001ff047887 */ /* 0x000fe20008000000 */
[----:B------:R-:W-:Y:S01]  /*28e0*/  ISETP.NE.AND P0, PT, R8, 0x2, PT ;  /* 0x000000020800780c */ /* 0x000fe20003f05270 */
[----:B------:R-:W-:Y:S01]  /*28f0*/  USEL UR6, UR6, URZ, UP0 ;  /* 0x000000ff06067287 */ /* 0x000fe20008000000 */
[----:B------:R-:W2:Y:S03]  /*2900*/  SYNCS.PHASECHK.TRANS64.TRYWAIT P1, [R0+URZ+0xb0], R5 ;  /* 0x0000b005000075a7 */ /* 0x000ea600080211ff */
[----:B------:R-:W-:Y:S01]  /*2910*/  LOP3.LUT R12, R12, UR4, RZ, 0x3c, !PT ;  /* 0x000000040c0c7c12 */ /* 0x000fe2000f8e3cff */
[----:B-12---:R-:W-:Y:S07]  /*2920*/  @!P1 BRA `(.L_x_45) ;  /* 0x0000005800689947 */ /* 0x006fee0003800000 */
.L_x_150:
[C---:B------:R-:W-:Y:S01]  /*2930*/  LEA R4, R11.reuse, UR37, 0x4 ;  /* 0x000000250b047c11 */ /* 0x040fe2000f8e20ff */
[----:B-1----:R-:W-:Y:S01]  /*2940*/  VIADD R0, R0, 0xc0 ;  /* 0x000000c000007836 */ /* 0x002fe20000000000 */
[----:B------:R-:W-:Y:S01]  /*2950*/  SEL R8, R8, RZ, P0 ;  /* 0x000000ff08087207 */ /* 0x000fe20000000000 */
[----:B------:R-:W-:-:S03]  /*2960*/  VIADD R11, R11, 0x1 ;  /* 0x000000010b0b7836 */ /* 0x000fc60000000000 */
[----:B------:R-:W1:Y:S01]  /*2970*/  LDS.128 R4, [R4+0x140] ;  /* 0x0001400004047984 */ /* 0x000e620000000c00 */
[----:B------:R-:W-:Y:S02]  /*2980*/  PRMT R0, RZ, 0x654, R0 ;  /* 0x00000654ff007816 */ /* 0x000fe40000000000 */
[C---:B------:R-:W-:Y:S01]  /*2990*/  ISETP.NE.AND P1, PT, R11.reuse, 0x2, PT ;  /* 0x000000020b00780c */ /* 0x040fe20003f25270 */
[----:B------:R-:W-:Y:S01]  /*29a0*/  @!PT LDS RZ, [RZ] ;  /* 0x00000000fffff984 */ /* 0x000fe20000000800 */
[----:B------:R-:W-:Y:S01]  /*29b0*/  @!PT LDS RZ, [RZ] ;  /* 0x00000000fffff984 */ /* 0x000fe20000000800 */
[----:B------:R-:W-:Y:S01]  /*29c0*/  @!PT LDS RZ, [RZ] ;  /* 0x00000000fffff984 */ /* 0x000fe20000000800 */
[----:B------:R-:W-:Y:S01]  /*29d0*/  @!PT LDS RZ, [RZ] ;  /* 0x00000000fffff984 */ /* 0x000fe20000000800 */
[----:B------:R2:W-:Y:S06]  /*29e0*/  MEMBAR.ALL.CTA ;  /* 0x0000000000007992 */ /* 0x0005ec0000008000 */
[----:B--2---:R-:W2:Y:S01]  /*29f0*/  FENCE.VIEW.ASYNC.S ;  /* 0x00000000000073c6 */ /* 0x004ea20000000000 */
[----:B------:R-:W-:Y:S01]  /*2a00*/  SEL R11, R11, RZ, P1 ;  /* 0x000000ff0b0b7207 */ /* 0x000fe20000800000 */
[----:B--2---:R2:W-:Y:S01]  /*2a10*/  SYNCS.ARRIVE.TRANS64.RED.A1T0 RZ, [R0+URZ], RZ ;  /* 0x000000ff00ff79a7 */ /* 0x0045e200081004ff */
[----:B-1----:R-:W-:-:S02]  /*2a20*/  LOP3.LUT P3, RZ, R6, 0x1, RZ, 0xc0, !PT ;  /* 0x0000000106ff7812 */ /* 0x002fc4000786c0ff */
[----:B------:R-:W-:-:S04]  /*2a30*/  SEL R5, RZ, 0x1, P1 ;  /* 0x00000001ff057807 */ /* 0x000fc80000800000 */
[----:B------:R-:W-:Y:S02]  /*2a40*/  LOP3.LUT R10, R10, R5, RZ, 0x3c, !PT ;  /* 0x000000050a0a7212 */ /* 0x000fe400078e3cff */
[----:B--2---:R-:W-:-:S04]  /*2a50*/  SEL R0, RZ, 0x1, P0 ;  /* 0x00000001ff007807 */ /* 0x004fc80000000000 */
[----:B------:R-:W-:Y:S01]  /*2a60*/  LOP3.LUT R9, R9, R0, RZ, 0x3c, !PT ;  /* 0x0000000009097212 */ /* 0x000fe200078e3cff */
[----:B------:R-:W-:Y:S06]  /*2a70*/  @P3 BRA `(.L_x_46) ;  /* 0xfffffffc002c3947 */ /* 0x000fec000383ffff */
[----:B------:R-:W-:Y:S01]  /*2a80*/  ULEA UR5, UR6, UR37, 0x3 ;  /* 0x0000002506057291 */ /* 0x000fe2000f8e18ff */
[----:B------:R-:W-:-:S08]  /*2a90*/  SHF.L.U32 R3, R12, 0x1f, RZ ;  /* 0x0000001f0c037819 */ /* 0x000fd000000006ff */
[----:B------:R-:W1:Y:S02]  /*2aa0*/  SYNCS.PHASECHK.TRANS64 P0, [UR5+0xc0], R3 ;  /* 0x0000c003ff0075a7 */ /* 0x000e640008001005 */
[----:B-1----:R-:W-:Y:S05]  /*2ab0*/  @P0 BRA `(.L_x_47) ;  /* 0x0000000000080947 */ /* 0x002fea0003800000 */
[----:B------:R-:W1:Y:S02]  /*2ac0*/  SYNCS.PHASECHK.TRANS64.TRYWAIT P0, [UR5+0xc0], R3 ;  /* 0x0000c003ff0075a7 */ /* 0x000e640008001105 */
[----:B-1----:R-:W-:Y:S05]  /*2ad0*/  @!P0 BRA `(.L_x_48) ;  /* 0x0000005800108947 */ /* 0x002fea0003800000 */
.L_x_47:
[----:B------:R-:W-:-:S04]  /*2ae0*/  UIADD3 UR4, UPT, UPT, UR6, 0x1, URZ ;  /* 0x0000000106047890 */ /* 0x000fc8000fffe0ff */
[----:B------:R-:W-:-:S04]  /*2af0*/  UISETP.NE.AND UP0, UPT, UR4, 0x2, UPT ;  /* 0x000000020400788c */ /* 0x000fc8000bf05270 */
[----:B------:R-:W-:Y:S02]  /*2b00*/  USEL UR7, URZ, 0x1, UP0 ;  /* 0x00000001ff077887 */ /* 0x000fe40008000000 */
[----:B------:R-:W-:-:S04]  /*2b10*/  USEL UR4, UR4, URZ, UP0 ;  /* 0x000000ff04047287 */ /* 0x000fc80008000000 */
[----:B------:R-:W-:Y:S01]  /*2b20*/  ULEA UR4, UR4, UR37, 0x3 ;  /* 0x0000002504047291 */ /* 0x000fe2000f8e18ff */
[----:B-1----:R-:W-:-:S04]  /*2b30*/  LOP3.LUT R3, R12, UR7, RZ, 0x3c, !PT ;  /* 0x000000070c037c12 */ /* 0x002fc8000f8e3cff */
[----:B------:R-:W-:-:S04]  /*2b40*/  SHF.L.U32 R0, R3, 0x1f, RZ ;  /* 0x0000001f03007819 */ /* 0x000fc800000006ff */
[----:B------:R-:W1:Y:S02]  /*2b50*/  SYNCS.PHASECHK.TRANS64 P0, [UR4+0xc0], R0 ;  /* 0x0000c000ff0075a7 */ /* 0x000e640008001004 */
[----:B-1----:R-:W-:Y:S05]  /*2b60*/  @P0 EXIT ;  /* 0x000000000000094d */ /* 0x002fea0003800000 */
[----:B------:R-:W-:Y:S02]  /*2b70*/  SHF.L.U32 R3, R3, 0x1f, RZ ;  /* 0x0000001f03037819 */ /* 0x000fe400000006ff */
[----:B------:R-:W-:-:S07]  /*2b80*/  MOV R0, UR4 ;  /* 0x0000000400007c02 */ /* 0x000fce0008000f00 */
.L_x_49:
[----:B-1----:R1:W2:Y:S02]  /*2b90*/  SYNCS.PHASECHK.TRANS64.TRYWAIT P0, [R0+URZ+0xc0], R3 ;  /* 0x0000c003000075a7 */ /* 0x0022a400080011ff */
[----:B--2---:R-:W-:Y:S05]  /*2ba0*/  @!P0 NANOSLEEP.SYNCS 0x989680 ;  /* 0x009896800000895d */ /* 0x004fea0003900000 */
[----:B------:R-:W2:Y:S02]  /*2bb0*/  @!P0 SYNCS.PHASECHK.TRANS64 P0, [R0+URZ+0xc0], R3 ;  /* 0x0000c003000085a7 */ /* 0x000ea400080010ff */
[----:B--2---:R-:W-:Y:S05]  /*2bc0*/  @P0 EXIT ;  /* 0x000000000000094d */ /* 0x004fea0003800000 */
[----:B------:R-:W-:Y:S05]  /*2bd0*/  BRA `(.L_x_49) ;  /* 0xfffffffc00ec7947 */ /* 0x000fea000383ffff */
.L_x_42:
[----:B------:R-:W-:-:S09]  /*2be0*/  UISETP.NE.AND UP1, UPT, UR8, URZ, UPT ;  /* 0x000000ff0800728c */ /* 0x000fd2000bf25270 */
[----:B------:R-:W-:Y:S05]  /*2bf0*/  BRA.U UP1, `(.L_x_50) ;  /* 0x0000000d01947547 */ /* 0x000fea000b800000 */
[----:B------:R-:W-:Y:S01]  /*2c00*/  UMOV UR4, 0x40 ;  /* 0x0000004000047882 */ /* 0x000fe20000000000 */
[----:B------:R-:W-:Y:S01]  /*2c10*/  NOP ;  /* 0x0000000000007918 */ /* 0x000fe20000000000 */
[----:B------:R-:W-:Y:S01]  /*2c20*/  ULEA UR4, UR37, UR4, 0x18 ;  /* 0x0000000425047291 */ /* 0x000fe2000f8ec0ff */
[----:B------:R-:W-:Y:S02]  /*2c30*/  UMOV UR5, 0x400 ;  /* 0x0000040000057882 */ /* 0x000fe40000000000 */
[----:B------:R-:W-:-:S06]  /*2c40*/  ULEA UR37, UR37, UR5, 0x18 ;  /* 0x0000000525257291 */ /* 0x000fcc000f8ec0ff */
[----:B------:R-:W1:Y:S02]  /*2c50*/  LDS.U8 R0, [UR4+0x1c] ;  /* 0x00001c04ff007984 */ /* 0x000e640008000000 */
[----:B-1----:R-:W-:-:S13]  /*2c60*/  ISETP.NE.AND P0, PT, R0, RZ, PT ;  /* 0x000000ff0000720c */ /* 0x002fda0003f05270 */
[----:B------:R-:W-:Y:S05]  /*2c70*/  @P0 BRA `(.L_x_51) ;  /* 0x0000000000580947 */ /* 0x000fea0003800000 */
[----:B------:R-:W-:-:S13]  /*2c80*/  ELECT P0, URZ, PT ;  /* 0x0000000000ff782f */ /* 0x000fda0003800000 */
[----:B------:R-:W-:Y:S05]  /*2c90*/  @!P0 BRA `(.L_x_52) ;  /* 0x0000000000608947 */ /* 0x000fea0003800000 */
[----:B------:R-:W-:Y:S01]  /*2ca0*/  UMOV UR5, 0x10 ;  /* 0x0000001000057882 */ /* 0x000fe20000000000 */
[----:B------:R-:W-:Y:S01]  /*2cb0*/  HFMA2 R0, -RZ, RZ, 0, 5.9604644775390625e-08 ;  /* 0x00000001ff007431 */ /* 0x000fe200000001ff */
[----:B------:R-:W-:-:S03]  /*2cc0*/  MOV R2, 0xffff ;  /* 0x0000ffff00027802 */ /* 0x000fc60000000f00 */
[----:B------:R-:W-:Y:S04]  /*2cd0*/  DEPBAR.LE SB1, 0x36 ;  /* 0x00009d800000791a */ /* 0x000fe80000000000 */
[----:B------:R-:W1:Y:S02]  /*2ce0*/  UTCATOMSWS.FIND_AND_SET.ALIGN UP0, UR5, UR5 ;  /* 0x00000005000575e3 */ /* 0x000e640008000800 */
[----:B-1----:R-:W-:Y:S01]  /*2cf0*/  MOV R3, UR5 ;  /* 0x0000000500037c02 */ /* 0x002fe20008000f00 */
[----:B------:R-:W-:Y:S06]  /*2d00*/  BRA.U UP0, `(.L_x_53) ;  /* 0x0000000100187547 */ /* 0x000fec000b800000 */
.L_x_54:
[----:B------:R-:W-:Y:S05]  /*2d10*/  NANOSLEEP 0x64 ;  /* 0x000000640000795d */ /* 0x000fea0003800000 */
[----:B------:R-:W-:-:S05]  /*2d20*/  UMOV UR5, 0x10 ;  /* 0x0000001000057882 */ /* 0x000fca0000000000 */
[----:B------:R-:W-:Y:S04]  /*2d30*/  DEPBAR.LE SB1, 0x36 ;  /* 0x00009d800000791a */ /* 0x000fe80000000000 */
[----:B------:R-:W1:Y:S02]  /*2d40*/  UTCATOMSWS.FIND_AND_SET.ALIGN UP0, UR5, UR5 ;  /* 0x00000005000575e3 */ /* 0x000e640008000800 */
[----:B-1----:R-:W-:Y:S01]  /*2d50*/  MOV R3, UR5 ;  /* 0x0000000500037c02 */ /* 0x002fe20008000f00 */
[----:B------:R-:W-:Y:S05]  /*2d60*/  BRA.U !UP0, `(.L_x_54) ;  /* 0xfffffffd08e87547 */ /* 0x000fea000b83ffff */
.L_x_53:
[-C--:B------:R-:W-:Y:S02]  /*2d70*/  SHF.L.U32 R2, R2, R3.reuse, RZ ;  /* 0x0000000302027219 */ /* 0x080fe400000006ff */
[----:B------:R-:W-:Y:S01]  /*2d80*/  SHF.L.U32 R0, R0, R3, RZ ;  /* 0x0000000300007219 */ /* 0x000fe200000006ff */
[----:B------:R-:W-:Y:S02]  /*2d90*/  IMAD.SHL.U32 R3, R3, 0x20, RZ ;  /* 0x0000002003037824 */ /* 0x000fe400078e00ff */
[----:B------:R1:W-:Y:S04]  /*2da0*/  ATOMS.OR RZ, [UR4+0x14], R2 ;  /* 0x00001402ffff798c */ /* 0x0003e8000b000004 */
[----:B------:R1:W-:Y:S04]  /*2db0*/  ATOMS.OR RZ, [UR4+0x18], R0 ;  /* 0x00001800ffff798c */ /* 0x0003e8000b000004 */
[----:B------:R1:W-:Y:S01]  /*2dc0*/  STS [UR37+0x160], R3 ;  /* 0x00016003ff007988 */ /* 0x0003e20008000825 */
[----:B------:R-:W-:Y:S05]  /*2dd0*/  BRA `(.L_x_52) ;  /* 0x0000000000107947 */ /* 0x000fea0003800000 */
.L_x_51:
[----:B------:R-:W-:Y:S02]  /*2de0*/  MOV R0, 0xffffffff ;  /* 0xffffffff00007802 */ /* 0x000fe40000000f00 */
[----:B------:R-:W-:-:S03]  /*2df0*/  MOV R2, 0x2e20 ;  /* 0x00002e2000027802 */ /* 0x000fc60000000f00 */
[----:B------:R1:W-:Y:S04]  /*2e00*/  STS [UR37+0x160], R0 ;  /* 0x00016000ff007988 */ /* 0x0003e80008000825 */
[----:B-1-3-5:R-:W-:Y:S05]  /*2e10*/  CALL.REL.NOINC `($__internal_1_$__cuda_sm10x_tcgen05_guardrail_trap_phase_invalid_during_alloc) ;  /* 0x0000005c00587944 */ /* 0x02afea0003c00000 */
.L_x_52:
[----:B------:R-:W-:Y:S05]  /*2e20*/  WARPSYNC.ALL ;  /* 0x0000000000007948 */ /* 0x000fea0003800000 */
[----:B------:R-:W2:Y:S01]  /*2e30*/  S2UR UR6, SR_CgaCtaId ;  /* 0x00000000000679c3 */ /* 0x000ea20000008800 */
[----:B------:R-:W-:Y:S01]  /*2e40*/  UMOV UR4, 0x400 ;  /* 0x0000040000047882 */ /* 0x000fe20000000000 */
[----:B------:R-:W-:-:S06]  /*2e50*/  NOP ;  /* 0x0000000000007918 */ /* 0x000fcc0000000000 */
[----:B------:R-:W-:Y:S06]  /*2e60*/  BAR.ARV 0x6, 0xa0 ;  /* 0x0182800000007b1d */ /* 0x000fec0000002000 */
[----:B------:R-:W4:Y:S01]  /*2e70*/  LDCU UR7, c[0x0][0x38c] ;  /* 0x00007180ff0777ac */ /* 0x000f220008000800 */
[----:B------:R-:W-:Y:S01]  /*2e80*/  IMAD.MOV.U32 R11, RZ, RZ, 0x1 ;  /* 0x00000001ff0b7424 */ /* 0x000fe200078e00ff */
[----:B------:R-:W-:Y:S01]  /*2e90*/  CS2R R8, SRZ ;  /* 0x0000000000087805 */ /* 0x000fe2000001ff00 */
[----:B------:R-:W-:Y:S01]  /*2ea0*/  IMAD.MOV.U32 R10, RZ, RZ, RZ ;  /* 0x000000ffff0a7224 */ /* 0x000fe200078e00ff */
[----:B------:R-:W-:Y:S01]  /*2eb0*/  UMOV UR18, URZ ;  /* 0x000000ff00127c82 */ /* 0x000fe20008000000 */
[----:B------:R-:W-:Y:S01]  /*2ec0*/  UMOV UR17, URZ ;  /* 0x000000ff00117c82 */ /* 0x000fe20008000000 */
[----:B------:R-:W-:Y:S01]  /*2ed0*/  UMOV UR22, 0x0 ;  /* 0x0000000000167882 */ /* 0x000fe20000000000 */
[----:B------:R-:W-:Y:S01]  /*2ee0*/  UMOV UR23, 0x4200010 ;  /* 0x0420001000177882 */ /* 0x000fe20000000000 */
[----:B------:R-:W-:Y:S01]  /*2ef0*/  UMOV UR20, 0x0 ;  /* 0x0000000000147882 */ /* 0x000fe20000000000 */
[----:B------:R-:W-:Y:S01]  /*2f00*/  UMOV UR21, 0x4200010 ;  /* 0x0420001000157882 */ /* 0x000fe20000000000 */
[----:B--2---:R-:W-:Y:S01]  /*2f10*/  ULEA UR6, UR6, UR4, 0x18 ;  /* 0x0000000406067291 */ /* 0x004fe2000f8ec0ff */
[----:B------:R-:W2:Y:S03]  /*2f20*/  LDCU UR4, c[0x0][0x38c] ;  /* 0x00007180ff0477ac */ /* 0x000ea60008000800 */
[----:B------:R-:W-:-:S02]  /*2f30*/  UIADD3 UR11, UPT, UPT, UR6, 0x4400, URZ ;  /* 0x00004400060b7890 */ /* 0x000fc4000fffe0ff */
[----:B----4-:R-:W-:-:S03]  /*2f40*/  UIADD3 UR7, UPT, UPT, UR7, 0x1f, URZ ;  /* 0x0000001f07077890 */ /* 0x010fc6000fffe0ff */
[----:B-1----:R-:W1:Y:S01]  /*2f50*/  LDS R0, [UR6+0x160] ;  /* 0x00016006ff007984 */ /* 0x002e620008000800 */
[----:B------:R-:W-:Y:S02]  /*2f60*/  UIADD3 UR12, UPT, UPT, UR6, 0xa400, URZ ;  /* 0x0000a400060c7890 */ /* 0x000fe4000fffe0ff */
[----:B------:R-:W-:Y:S02]  /*2f70*/  USHF.R.S32.HI UR5, URZ, 0x1f, UR7 ;  /* 0x0000001fff057899 */ /* 0x000fe40008011407 */
[----:B------:R-:W-:Y:S02]  /*2f80*/  USHF.R.U32.HI UR11, URZ, 0x4, UR11 ;  /* 0x00000004ff0b7899 */ /* 0x000fe4000801160b */
[----:B------:R-:W-:Y:S02]  /*2f90*/  ULEA.HI UR5, UR5, UR7, URZ, 0x5 ;  /* 0x0000000705057291 */ /* 0x000fe4000f8f28ff */
[----:B------:R-:W-:Y:S02]  /*2fa0*/  USHF.R.U32.HI UR12, URZ, 0x4, UR12 ;  /* 0x00000004ff0c7899 */ /* 0x000fe4000801160c */
[----:B------:R-:W-:-:S02]  /*2fb0*/  USHF.R.S32.HI UR5, URZ, 0x5, UR5 ;  /* 0x00000005ff057899 */ /* 0x000fc40008011405 */
[----:B------:R-:W-:Y:S02]  /*2fc0*/  ULOP3.LUT UR11, UR11, 0x3fff, URZ, 0xc0, !UPT ;  /* 0x00003fff0b0b7892 */ /* 0x000fe4000f8ec0ff */
[----:B------:R-:W-:Y:S02]  /*2fd0*/  UISETP.LT.AND UP0, UPT, UR5, 0x1, UPT ;  /* 0x000000010500788c */ /* 0x000fe4000bf01270 */
[----:B------:R-:W-:Y:S02]  /*2fe0*/  ULOP3.LUT UR12, UR12, 0x3fff, URZ, 0xc0, !UPT ;  /* 0x00003fff0c0c7892 */ /* 0x000fe4000f8ec0ff */
[----:B------:R-:W-:Y:S02]  /*2ff0*/  USEL UR10, UR5, 0x1, !UP0 ;  /* 0x00000001050a7887 */ /* 0x000fe4000c000000 */
[----:B------:R-:W-:Y:S02]  /*3000*/  ULOP3.LUT UR11, UR11, 0x10000, URZ, 0xfc, !UPT ;  /* 0x000100000b0b7892 */ /* 0x000fe4000f8efcff */
[----:B------:R-:W-:-:S02]  /*3010*/  ULOP3.LUT UR12, UR12, 0x10000, URZ, 0xfc, !UPT ;  /* 0x000100000c0c7892 */ /* 0x000fc4000f8efcff */
[----:B------:R-:W-:Y:S02]  /*3020*/  UIADD3 UR10, UPT, UPT, -UR10, URZ, URZ ;  /* 0x000000ff0a0a7290 */ /* 0x000fe4000fffe1ff */
[----:B--2---:R-:W-:Y:S01]  /*3030*/  UISETP.GE.AND UP3, UPT, UR4, 0x1, UPT ;  /* 0x000000010400788c */ /* 0x004fe2000bf66270 */
[----:B-1----:R-:W-:-:S15]  /*3040*/  R2UR UR19, R0 ;  /* 0x00000000001372ca */ /* 0x002fde00000e0000 */
.L_x_61:
[----:B------:R-:W-:Y:S02]  /*3050*/  LEA R0, R10, UR6, 0x3 ;  /* 0x000000060a007c11 */ /* 0x000fe4000f8e18ff */
[----:B------:R-:W-:Y:S02]  /*3060*/  SHF.L.U32 R5, R9, 0x1f, RZ ;  /* 0x0000001f09057819 */ /* 0x000fe400000006ff */
[----:B------:R-:W-:Y:S01]  /*3070*/  PLOP3.LUT P0, PT, PT, PT, UP3, 0x80, 0x8 ;  /* 0x000000000008781c */ /* 0x000fe20003f0f038 */
[----:B------:R-:W-:Y:S01]  /*3080*/  VIADD R3, R0, 0xc0 ;  /* 0x000000c000037836 */ /* 0x000fe20000000000 */
[----:B-1----:R-:W1:Y:S02]  /*3090*/  SYNCS.PHASECHK.TRANS64.TRYWAIT P1, [R0+URZ+0xb0], R5 ;  /* 0x0000b005000075a7 */ /* 0x002e6400080211ff */
[----:B-1--4-:R-:W-:Y:S09]  /*30a0*/  @!P1 BRA `(.L_x_55) ;  /* 0x0000005000b49947 */ /* 0x012ff20003800000 */
.L_x_152:
[----:B------:R-:W-:Y:S01]  /*30b0*/  LEA R4, R10, UR6, 0x4 ;  /* 0x000000060a047c11 */ /* 0x000fe2000f8e20ff */
[----:B------:R-:W-:Y:S01]  /*30c0*/  @UP3 ULEA UR4, UR17, UR6, 0x3 ;  /* 0x0000000611043291 */ /* 0x000fe2000f8e18ff */
[----:B------:R-:W-:Y:S01]  /*30d0*/  PLOP3.LUT P2, PT, PT, PT, PT, 0x80, 0x8 ;  /* 0x000000000008781c */ /* 0x000fe20003f4f070 */
[----:B------:R-:W-:Y:S01]  /*30e0*/  ULEA UR8, UR18, UR6, 0x3 ;  /* 0x0000000612087291 */ /* 0x000fe2000f8e18ff */
[----:B------:R-:W-:Y:S02]  /*30f0*/  PRMT R3, RZ, 0x654, R3 ;  /* 0x00000654ff037816 */ /* 0x000fe40000000003 */
[----:B-1----:R-:W1:Y:S01]  /*3100*/  LDS.128 R4, [R4+0x140] ;  /* 0x0001400004047984 */ /* 0x002e620000000c00 */
[----:B------:R-:W-:Y:S02]  /*3110*/  @P0 SHF.L.U32 R2, R8, 0x1f, RZ ;  /* 0x0000001f08020819 */ /* 0x000fe400000006ff */
[----:B------:R-:W-:Y:S01]  /*3120*/  SHF.L.U32 R0, R11, 0x1f, RZ ;  /* 0x0000001f0b007819 */ /* 0x000fe200000006ff */
[----:B------:R-:W-:Y:S01]  /*3130*/  @!PT LDS RZ, [RZ] ;  /* 0x00000000fffff984 */ /* 0x000fe20000000800 */
[----:B------:R-:W-:Y:S01]  /*3140*/  @!PT LDS RZ, [RZ] ;  /* 0x00000000fffff984 */ /* 0x000fe20000000800 */
[----:B------:R-:W-:Y:S01]  /*3150*/  @!PT LDS RZ, [RZ] ;  /* 0x00000000fffff984 */ /* 0x000fe20000000800 */
[----:B------:R-:W-:Y:S01]  /*3160*/  @!PT LDS RZ, [RZ] ;  /* 0x00000000fffff984 */ /* 0x000fe20000000800 */
[----:B------:R2:W-:Y:S06]  /*3170*/  MEMBAR.ALL.CTA ;  /* 0x0000000000007992 */ /* 0x0005ec0000008000 */
[----:B--2---:R-:W2:Y:S02]  /*3180*/  FENCE.VIEW.ASYNC.S ;  /* 0x00000000000073c6 */ /* 0x004ea40000000000 */
[----:B--2---:R2:W-:Y:S01]  /*3190*/  SYNCS.ARRIVE.TRANS64.RED.A1T0 RZ, [R3+URZ], RZ ;  /* 0x000000ff03ff79a7 */ /* 0x0045e200081004ff */
[----:B------:R2:W4:Y:S01]  /*31a0*/  @P0 SYNCS.PHASECHK.TRANS64.TRYWAIT P2, [UR4], R2 ;  /* 0x00000002ff0005a7 */ /* 0x0005220008041104 */
[----:B------:R-:W-:Y:S01]  /*31b0*/  ULEA.HI UR4, UR18, UR18, URZ, 0x1 ;  /* 0x0000001212047291 */ /* 0x000fe2000f8f08ff */
[----:B-1----:R-:W-:-:S03]  /*31c0*/  LOP3.LUT P1, RZ, R6, 0x1, RZ, 0xc0, !PT ;  /* 0x0000000106ff7812 */ /* 0x002fc6000782c0ff */
[----:B------:R-:W-:Y:S02]  /*31d0*/  USHF.L.U32 UR9, UR4, 0x6, URZ ;  /* 0x0000000604097899 */ /* 0x000fe400080006ff */
[----:B------:R-:W-:Y:S02]  /*31e0*/  ULOP3.LUT UR4, UR4, 0xffe, URZ, 0xc0, !UPT ;  /* 0x00000ffe04047892 */ /* 0x000fe4000f8ec0ff */
[----:B------:R-:W-:Y:S02]  /*31f0*/  ULOP3.LUT UR9, UR9, 0xffffff80, URZ, 0xc0, !UPT ;  /* 0xffffff8009097892 */ /* 0x000fe4000f8ec0ff */
[----:B------:R-:W-:Y:S02]  /*3200*/  UIADD3 UR4, UPT, UPT, -UR4, UR18, URZ ;  /* 0x0000001204047290 */ /* 0x000fe4000fffe1ff */
[----:B------:R-:W-:Y:S01]  /*3210*/  UIADD3 UR9, UPT, UPT, UR19, UR9, URZ ;  /* 0x0000000913097290 */ /* 0x000fe2000fffe0ff */
[----:B------:R-:W1:Y:S03]  /*3220*/  SYNCS.PHASECHK.TRANS64.TRYWAIT P0, [UR8+0xf0], R0 ;  /* 0x0000f000ff0075a7 */ /* 0x000e660008001108 */
[----:B------:R-:W-:Y:S01]  /*3230*/  ULEA UR9, UR4, UR9, 0x14 ;  /* 0x0000000904097291 */ /* 0x000fe2000f8ea0ff */
[----:B-12-4-:R-:W-:Y:S11]  /*3240*/  @!P0 BRA `(.L_x_56) ;  /* 0x0000005000608947 */ /* 0x016ff60003800000 */
.L_x_154:
[----:B------:R-:W-:Y:S01]  /*3250*/  IADD3 R10, PT, PT, R10, 0x1, RZ ;  /* 0x000000010a0a7810 */ /* 0x000fe20007ffe0ff */
[----:B------:R-:W-:Y:S06]  /*3260*/  BRA.U !UP3, `(.L_x_57) ;  /* 0x000000010b987547 */ /* 0x000fec000b800000 */
[----:B------:R-:W-:Y:S01]  /*3270*/  UPLOP3.LUT UP4, UPT, UPT, UPT, UPT, 0x40, 0x4 ;  /* 0x000000000004789c */ /* 0x000fe20003f8e870 */
[----:B------:R-:W-:Y:S01]  /*3280*/  UMOV UR16, UR10 ;  /* 0x0000000a00107c82 */ /* 0x000fe20008000000 */
[----:B------:R-:W-:Y:S01]  /*3290*/  UMOV UR15, UR5 ;  /* 0x00000005000f7c82 */ /* 0x000fe20008000000 */
[----:B------:R-:W-:-:S08]  /*32a0*/  UMOV UR14, UR17 ;  /* 0x00000011000e7c82 */ /* 0x000fd00008000000 */
.L_x_60:
[----:B------:R-:W-:Y:S02]  /*32b0*/  UIADD3 UR16, UPT, UPT, UR16, 0x1, URZ ;  /* 0x0000000110107890 */ /* 0x000fe4000fffe0ff */
[----:B--2---:R-:W-:Y:S02]  /*32c0*/  ULEA UR7, UR14, UR6, 0x3 ;  /* 0x000000060e077291 */ /* 0x004fe4000f8e18ff */
[----:B------:R-:W-:Y:S01]  /*32d0*/  UISETP.NE.AND UP0, UPT, UR16, URZ, UPT ;  /* 0x000000ff1000728c */ /* 0x000fe2000bf05270 */
[----:B----4-:R-:W-:Y:S10]  /*32e0*/  @P2 BRA `(.L_x_58) ;  /* 0x00000000000c2947 */ /* 0x010ff40003800000 */
[----:B-1----:R-:W-:Y:S04]  /*32f0*/  SHF.L.U32 R3, R8, 0x1f, RZ ;  /* 0x0000001f08037819 */ /* 0x002fe800000006ff */
[----:B------:R-:W1:Y:S02]  /*3300*/  SYNCS.PHASECHK.TRANS64.TRYWAIT P0, [UR7], R3 ;  /* 0x00000003ff0075a7 */ /* 0x000e640008001107 */
[----:B-1----:R-:W-:Y:S05]  /*3310*/  @!P0 BRA `(.L_x_59) ;  /* 0x0000005000448947 */ /* 0x002fea0003800000 */
.L_x_58:
[----:B------:R-:W-:Y:S01]  /*3320*/  UISETP.NE.AND UP1, UPT, UR15, 0x1, UPT ;  /* 0x000000010f00788c */ /* 0x000fe2000bf25270 */
[----:B------:R-:W-:Y:S01]  /*3330*/  PLOP3.LUT P2, PT, PT, PT, PT, 0x80, 0x8 ;  /* 0x000000000008781c */ /* 0x000fe20003f4f070 */
[----:B------:R-:W-:Y:S02]  /*3340*/  UIADD3 UR17, UPT, UPT, UR14, 0x1, URZ ;  /* 0x000000010e117890 */ /* 0x000fe4000fffe0ff */
[----:B------:R-:W-:Y:S02]  /*3350*/  ULEA UR24, UR14, UR12, 0x9 ;  /* 0x0000000c0e187291 */ /* 0x000fe4000f8e48ff */
[----:B------:R-:W-:Y:S01]  /*3360*/  UISETP.NE.AND UP2, UPT, UR17, 0x6, UPT ;  /* 0x000000061100788c */ /* 0x000fe2000bf45270 */
[----:B------:R-:W-:Y:S01]  /*3370*/  PLOP3.LUT P0, PT, PT, PT, UP1, 0x80, 0x8 ;  /* 0x000000000008781c */ /* 0x000fe20003f0f018 */
[----:B------:R-:W-:Y:S02]  /*3380*/  ULEA UR26, UR14, UR11, 0x8 ;  /* 0x0000000b0e1a7291 */ /* 0x000fe4000f8e40ff */
[----:B------:R-:W-:Y:S02]  /*3390*/  USEL UR13, URZ, 0x1, UP2 ;  /* 0x00000001ff0d7887 */ /* 0x000fe40009000000 */
[----:B------:R-:W-:Y:S02]  /*33a0*/  USEL UR17, UR17, URZ, UP2 ;  /* 0x000000ff11117287 */ /* 0x000fe40009000000 */
[----:B------:R-:W-:Y:S02]  /*33b0*/  UIADD3 UR30, UPT, UPT, UR24, 0x2, URZ ;  /* 0x00000002181e7890 */ /* 0x000fe4000fffe0ff */
[----:B------:R-:W-:Y:S01]  /*33c0*/  @UP1 ULEA UR4, UR17, UR6, 0x3 ;  /* 0x0000000611041291 */ /* 0x000fe2000f8e18ff */
[----:B------:R-:W-:Y:S01]  /*33d0*/  LOP3.LUT R8, R8, UR13, RZ, 0x3c, !PT ;  /* 0x0000000d08087c12 */ /* 0x000fe2000f8e3cff */
[----:B------:R-:W-:Y:S02]  /*33e0*/  UIADD3 UR28, UPT, UPT, UR26, 0x2, URZ ;  /* 0x000000021a1c7890 */ /* 0x000fe4000fffe0ff */
[----:B------:R-:W-:Y:S01]  /*33f0*/  UIADD3 UR7, UPT, UPT, UR7, 0x30, URZ ;  /* 0x0000003007077890 */ /* 0x000fe2000fffe0ff */
[----:B-1----:R-:W-:Y:S01]  /*3400*/  @P0 SHF.L.U32 R0, R8, 0x1f, RZ ;  /* 0x0000001f08000819 */ /* 0x002fe200000006ff */
[----:B------:R-:W-:Y:S01]  /*3410*/  UMOV UR25, 0x80004020 ;  /* 0x8000402000197882 */ /* 0x000fe20000000000 */
[----:B------:R-:W-:Y:S01]  /*3420*/  UMOV UR27, 0x80004020 ;  /* 0x80004020001b7882 */ /* 0x000fe20000000000 */
[----:B------:R-:W-:Y:S01]  /*3430*/  UMOV UR31, 0x80004020 ;  /* 0x80004020001f7882 */ /* 0x000fe20000000000 */
[----:B------:R2:W4:Y:S01]  /*3440*/  @P0 SYNCS.PHASECHK.TRANS64.TRYWAIT P2, [UR4], R0 ;  /* 0x00000000ff0005a7 */ /* 0x0005220008041104 */
[----:B------:R-:W-:Y:S01]  /*3450*/  UIADD3 UR15, UPT, UPT, UR15, -0x1, URZ ;  /* 0xffffffff0f0f7890 */ /* 0x000fe2000fffe0ff */
[----:B------:R2:W-:Y:S01]  /*3460*/  UTCHMMA gdesc[UR26], gdesc[UR24], tmem[UR9], tmem[UR22], idesc[UR23], UP4 ;  /* 0x00ff16181a0075ea */ /* 0x0005e2000a000009 */
[----:B------:R-:W-:Y:S01]  /*3470*/  UPLOP3.LUT UP4, UPT, UPT, UPT, UPT, 0x80, 0x8 ;  /* 0x000000000008789c */ /* 0x000fe20003f8f070 */
[----:B------:R-:W-:Y:S01]  /*3480*/  UMOV UR29, 0x80004020 ;  /* 0x80004020001d7882 */ /* 0x000fe20000000000 */
[----:B------:R-:W-:Y:S01]  /*3490*/  UMOV UR14, UR17 ;  /* 0x00000011000e7c82 */ /* 0x000fe20008000000 */
[----:B------:R2:W-:Y:S01]  /*34a0*/  UTCHMMA gdesc[UR28], gdesc[UR30], tmem[UR9], tmem[UR20], idesc[UR21], UPT ;  /* 0x00ff141e1c0075ea */ /* 0x0005e2000b800009 */
[----:B------:R2:W-:Y:S01]  /*34b0*/  UTCBAR [UR7], URZ ;  /* 0x000000ff070073e9 */ /* 0x0005e200080000ff */
[----:B------:R-:W-:Y:S06]  /*34c0*/  BRA.U UP0, `(.L_x_60) ;  /* 0xfffffffd00787547 */ /* 0x000fec000b83ffff */
.L_x_57:
[----:B------:R-:W-:Y:S01]  /*34d0*/  UIADD3 UR18, UPT, UPT, UR18, 0x1, URZ ;  /* 0x0000000112127890 */ /* 0x000fe2000fffe0ff */
[C---:B------:R-:W-:Y:S01]  /*34e0*/  ISETP.NE.AND P0, PT, R10.reuse, 0x2, PT ;  /* 0x000000020a00780c */ /* 0x040fe20003f05270 */
[----:B------:R-:W-:Y:S02]  /*34f0*/  UIADD3 UR8, UPT, UPT, UR8, 0xd0, URZ ;  /* 0x000000d008087890 */ /* 0x000fe4000fffe0ff */
[----:B------:R-:W-:Y:S01]  /*3500*/  UISETP.NE.AND UP0, UPT, UR18, 0x4, UPT ;  /* 0x000000041200788c */ /* 0x000fe2000bf05270 */
[----:B-12---:R-:W-:Y:S02]  /*3510*/  SEL R0, RZ, 0x1, P0 ;  /* 0x00000001ff007807 */ /* 0x006fe40000000000 */
[----:B------:R-:W-:Y:S01]  /*3520*/  SEL R10, R10, RZ, P0 ;  /* 0x000000ff0a0a7207 */ /* 0x000fe20000000000 */
[----:B------:R-:W-:Y:S01]  /*3530*/  USEL UR4, URZ, 0x1, UP0 ;  /* 0x00000001ff047887 */ /* 0x000fe20008000000 */
[----:B------:R-:W-:Y:S01]  /*3540*/  LOP3.LUT R9, R9, R0, RZ, 0x3c, !PT ;  /* 0x0000000009097212 */ /* 0x000fe200078e3cff */
[----:B------:R-:W-:Y:S01]  /*3550*/  USEL UR18, UR18, URZ, UP0 ;  /* 0x000000ff12127287 */ /* 0x000fe20008000000 */
[----:B------:R1:W-:Y:S03]  /*3560*/  UTCBAR [UR8], URZ ;  /* 0x000000ff080073e9 */ /* 0x0003e600080000ff */
[----:B------:R-:W-:Y:S01]  /*3570*/  LOP3.LUT R11, R11, UR4, RZ, 0x3c, !PT ;  /* 0x000000040b0b7c12 */ /* 0x000fe2000f8e3cff */
[----:B------:R-:W-:Y:S07]  /*3580*/  @P1 BRA `(.L_x_61) ;  /* 0xfffffff800b01947 */ /* 0x000fee000383ffff */
[----:B------:R-:W2:Y:S01]  /*3590*/  S2UR UR4, SR_CgaCtaId ;  /* 0x00000000000479c3 */ /* 0x000ea20000008800 */
[----:B------:R-:W-:Y:S01]  /*35a0*/  ELECT P0, URZ, PT ;  /* 0x0000000000ff782f */ /* 0x000fe20003800000 */
[----:B------:R-:W-:Y:S01]  /*35b0*/  IMAD.MOV.U32 R0, RZ, RZ, 0x1 ;  /* 0x00000001ff007424 */ /* 0x000fe200078e00ff */
[----:B------:R-:W-:Y:S01]  /*35c0*/  UIADD3 UR6, UPT, UPT, UR6, 0xf0, URZ ;  /* 0x000000f006067890 */ /* 0x000fe2000fffe0ff */
[----:B------:R-:W-:Y:S01]  /*35d0*/  SHF.L.U32 R3, R11, 0x1f, RZ ;  /* 0x0000001f0b037819 */ /* 0x000fe200000006ff */
[----:B------:R-:W-:-:S03]  /*35e0*/  UMOV UR5, 0x40 ;  /* 0x0000004000057882 */ /* 0x000fc60000000000 */
[----:B------:R-:W-:Y:S01]  /*35f0*/  UVIRTCOUNT.DEALLOC.SMPOOL 0x80 ;  /* 0x000000800000784c */ /* 0x000fe20000000000 */
[----:B--2---:R-:W-:Y:S02]  /*3600*/  ULEA UR4, UR4, UR5, 0x18 ;  /* 0x0000000504047291 */ /* 0x004fe4000f8ec0ff */
[----:B------:R-:W-:-:S07]  /*3610*/  ULEA UR5, UR18, UR6, 0x3 ;  /* 0x0000000612057291 */ /* 0x000fce000f8e18ff */
[----:B------:R2:W-:Y:S02]  /*3620*/  @P0 STS.U8 [UR4+0x1c], R0 ;  /* 0x00001c00ff000988 */ /* 0x0005e40008000004 */
[----:B------:R-:W3:Y:S02]  /*3630*/  SYNCS.PHASECHK.TRANS64.TRYWAIT P0, [UR5], R3 ;  /* 0x00000003ff0075a7 */ /* 0x000ee40008001105 */
[----:B--23--:R-:W-:Y:S05]  /*3640*/  @!P0 BRA `(.L_x_62) ;  /* 0x0000004c00908947 */ /* 0x00cfea0003800000 */
.L_x_157:
[----:B------:R-:W-:-:S04]  /*3650*/  UIADD3 UR7, UPT, UPT, UR18, 0x1, URZ ;  /* 0x0000000112077890 */ /* 0x000fc8000fffe0ff */
[----:B------:R-:W-:-:S04]  /*3660*/  UISETP.NE.AND UP0, UPT, UR7, 0x4, UPT ;  /* 0x000000040700788c */ /* 0x000fc8000bf05270 */
[----:B-1----:R-:W-:Y:S02]  /*3670*/  USEL UR8, URZ, 0x1, UP0 ;  /* 0x00000001ff087887 */ /* 0x002fe40008000000 */
[----:B------:R-:W-:-:S04]  /*3680*/  USEL UR7, UR7, URZ, UP0 ;  /* 0x000000ff07077287 */ /* 0x000fc80008000000 */
[----:B------:R-:W-:Y:S01]  /*3690*/  ULEA UR5, UR7, UR6, 0x3 ;  /* 0x0000000607057291 */ /* 0x000fe2000f8e18ff */
[----:B------:R-:W-:-:S04]  /*36a0*/  LOP3.LUT R2, R11, UR8, RZ, 0x3c, !PT ;  /* 0x000000080b027c12 */ /* 0x000fc8000f8e3cff */
[----:B--2---:R-:W-:-:S04]  /*36b0*/  SHF.L.U32 R3, R2, 0x1f, RZ ;  /* 0x0000001f02037819 */ /* 0x004fc800000006ff */
[----:B------:R-:W1:Y:S02]  /*36c0*/  SYNCS.PHASECHK.TRANS64.TRYWAIT P0, [UR5], R3 ;  /* 0x00000003ff0075a7 */ /* 0x000e640008001105 */
[----:B-1----:R-:W-:Y:S05]  /*36d0*/  @!P0 BRA `(.L_x_63) ;  /* 0x0000004c00848947 */ /* 0x002fea0003800000 */
.L_x_159:
        /* <DEDUP_REMOVED lines=9> */
.L_x_161:
[----:B------:R-:W-:-:S04]  /*3770*/  UIADD3 UR7, UPT, UPT, UR7, 0x1, URZ ;  /* 0x0000000107077890 */ /* 0x000fc8000fffe0ff */
[----:B------:R-:W-:-:S04]  /*3780*/  UISETP.NE.AND UP0, UPT, UR7, 0x4, UPT ;  /* 0x000000040700788c */ /* 0x000fc8000bf05270 */
[----:B------:R-:W-:Y:S02]  /*3790*/  USEL UR5, URZ, 0x1, UP0 ;  /* 0x00000001ff057887 */ /* 0x000fe40008000000 */
[----:B------:R-:W-:-:S04]  /*37a0*/  USEL UR7, UR7, URZ, UP0 ;  /* 0x000000ff07077287 */ /* 0x000fc80008000000 */
[----:B------:R-:W-:Y:S01]  /*37b0*/  ULEA UR7, UR7, UR6, 0x3 ;  /* 0x0000000607077291 */ /* 0x000fe2000f8e18ff */
[----:B-1----:R-:W-:-:S04]  /*37c0*/  LOP3.LUT R3, R2, UR5, RZ, 0x3c, !PT ;  /* 0x0000000502037c12 */ /* 0x002fc8000f8e3cff */
[----:B------:R-:W-:-:S04]  /*37d0*/  SHF.L.U32 R3, R3, 0x1f, RZ ;  /* 0x0000001f03037819 */ /* 0x000fc800000006ff */
[----:B------:R-:W1:Y:S02]  /*37e0*/  SYNCS.PHASECHK.TRANS64.TRYWAIT P0, [UR7], R3 ;  /* 0x00000003ff0075a7 */ /* 0x000e640008001107 */
[----:B-1----:R-:W-:Y:S05]  /*37f0*/  @!P0 BRA `(.L_x_65) ;  /* 0x0000004c006c8947 */ /* 0x002fea0003800000 */
.L_x_163:
[----:B------:R-:W-:Y:S01]  /*3800*/  NOP ;  /* 0x0000000000007918 */ /* 0x000fe20000000000 */
[----:B-1----:R-:W1:Y:S01]  /*3810*/  LDS R0, [UR4+0x14] ;  /* 0x00001404ff007984 */ /* 0x002e620008000800 */
[----:B------:R-:W-:Y:S01]  /*3820*/  ULOP3.LUT UR6, UR19, 0xffff, URZ, 0xc0, !UPT ;  /* 0x0000ffff13067892 */ /* 0x000fe2000f8ec0ff */
[----:B------:R-:W-:Y:S01]  /*3830*/  UMOV UR8, 0xffff ;  /* 0x0000ffff00087882 */ /* 0x000fe20000000000 */
[----:B------:R-:W-:Y:S02]  /*3840*/  UMOV UR5, 0x1 ;  /* 0x0000000100057882 */ /* 0x000fe40000000000 */
[----:B------:R-:W-:-:S04]  /*3850*/  USHF.R.U32.HI UR6, URZ, 0x5, UR6 ;  /* 0x00000005ff067899 */ /* 0x000fc80008011606 */
[----:B------:R-:W-:Y:S02]  /*3860*/  USHF.L.U32 UR8, UR8, UR6, URZ ;  /* 0x0000000608087299 */ /* 0x000fe400080006ff */
[----:B------:R-:W-:-:S04]  /*3870*/  USHF.L.U32 UR5, UR5, UR6, URZ ;  /* 0x0000000605057299 */ /* 0x000fc800080006ff */
[----:B-1----:R-:W-:-:S04]  /*3880*/  LOP3.LUT R0, R0, UR8, RZ, 0xc0, !PT ;  /* 0x0000000800007c12 */ /* 0x002fc8000f8ec0ff */
[----:B------:R-:W-:-:S13]  /*3890*/  ISETP.NE.AND P0, PT, R0, UR8, PT ;  /* 0x0000000800007c0c */ /* 0x000fda000bf05270 */
[----:B------:R-:W-:Y:S05]  /*38a0*/  @P0 BRA `(.L_x_66) ;  /* 0x0000000000580947 */ /* 0x000fea0003800000 */
[----:B------:R-:W1:Y:S02]  /*38b0*/  LDS R0, [UR4+0x18] ;  /* 0x00001804ff007984 */ /* 0x000e640008000800 */
[----:B-1----:R-:W-:-:S04]  /*38c0*/  LOP3.LUT R0, R0, UR5, RZ, 0xc0, !PT ;  /* 0x0000000500007c12 */ /* 0x002fc8000f8ec0ff */
[----:B------:R-:W-:-:S13]  /*38d0*/  ISETP.NE.AND P0, PT, R0, UR5, PT ;  /* 0x0000000500007c0c */ /* 0x000fda000bf05270 */
[----:B------:R-:W-:Y:S05]  /*38e0*/  @P0 BRA `(.L_x_67) ;  /* 0x00000000003c0947 */ /* 0x000fea0003800000 */
[----:B------:R-:W1:Y:S01]  /*38f0*/  S2R R2, SR_LANEID ;  /* 0x0000000000027919 */ /* 0x000e620000000000 */
[----:B------:R-:W-:Y:S01]  /*3900*/  ULOP3.LUT UR8, URZ, UR8, URZ, 0x33, !UPT ;  /* 0x00000008ff087292 */ /* 0x000fe2000f8e33ff */
[----:B------:R-:W-:Y:S01]  /*3910*/  LOP3.LUT R4, RZ, UR5, RZ, 0x33, !PT ;  /* 0x00000005ff047c12 */ /* 0x000fe2000f8e33ff */
[----:B------:R-:W-:Y:S02]  /*3920*/  VOTEU.ANY UR7, UPT, PT ;  /* 0x0000000000077886 */ /* 0x000fe400038e0100 */
[----:B------:R-:W-:Y:S01]  /*3930*/  UFLO.U32 UR7, UR7 ;  /* 0x00000007000772bd */ /* 0x000fe200080e0000 */
[----:B------:R-:W2:Y:S01]  /*3940*/  REDUX UR5, R4 ;  /* 0x00000000040573c4 */ /* 0x000ea20000000000 */
[----:B------:R-:W-:-:S06]  /*3950*/  IMAD.U32 R0, RZ, RZ, UR8 ;  /* 0x00000008ff007e24 */ /* 0x000fcc000f8e00ff */
[----:B------:R3:W-:Y:S01]  /*3960*/  UTCATOMSWS.AND URZ, UR8 ;  /* 0x0000000800ff79e3 */ /* 0x0007e20008000000 */
[----:B------:R-:W4:Y:S01]  /*3970*/  REDUX UR6, R0 ;  /* 0x00000000000673c4 */ /* 0x000f220000000000 */
[----:B-1----:R-:W-:Y:S01]  /*3980*/  ISETP.EQ.U32.AND P0, PT, R2, UR7, PT ;  /* 0x0000000702007c0c */ /* 0x002fe2000bf02070 */
[----:B--2---:R-:W-:Y:S01]  /*3990*/  IMAD.U32 R2, RZ, RZ, UR5 ;  /* 0x00000005ff027e24 */ /* 0x004fe2000f8e00ff */
[----:B----4-:R-:W-:-:S11]  /*39a0*/  MOV R3, UR6 ;  /* 0x0000000600037c02 */ /* 0x010fd60008000f00 */
[----:B------:R3:W-:Y:S04]  /*39b0*/  @P0 ATOMS.AND RZ, [UR4+0x14], R3 ;  /* 0x00001403ffff098c */ /* 0x0007e8000a800004 */
[----:B------:R3:W-:Y:S01]  /*39c0*/  @P0 ATOMS.AND RZ, [UR4+0x18], R2 ;  /* 0x00001802ffff098c */ /* 0x0007e2000a800004 */
[----:B------:R-:W-:Y:S05]  /*39d0*/  BRA `(.L_x_68) ;  /* 0x0000000000147947 */ /* 0x000fea0003800000 */
.L_x_67:
[----:B------:R-:W-:Y:S02]  /*39e0*/  MOV R2, 0x3a00 ;  /* 0x00003a0000027802 */ /* 0x000fe40000000f00 */
[----:B----45:R-:W-:Y:S05]  /*39f0*/  CALL.REL.NOINC `($__internal_0_$__cuda_sm10x_tcgen05_guardrail_trap_col_being_dealloced_not_returned_by_alloc) ;  /* 0x0000005000547944 */ /* 0x030fea0003c00000 */
[----:B------:R-:W-:Y:S05]  /*3a00*/  BRA `(.L_x_68) ;  /* 0x0000000000087947 */ /* 0x000fea0003800000 */
.L_x_66:
[----:B------:R-:W-:Y:S02]  /*3a10*/  MOV R2, 0x3a30 ;  /* 0x00003a3000027802 */ /* 0x000fe40000000f00 */
[----:B----45:R-:W-:Y:S05]  /*3a20*/  CALL.REL.NOINC `($__internal_2_$__cuda_sm10x_tcgen05_guardrail_trap_unallocated_columns_being_dealloced) ;  /* 0x0000005000607944 */ /* 0x030fea0003c00000 */
.L_x_68:
[----:B------:R-:W-:Y:S01]  /*3a30*/  NOP ;  /* 0x0000000000007918 */ /* 0x000fe20000000000 */
[----:B---3--:R-:W-:Y:S05]  /*3a40*/  EXIT ;  /* 0x000000000000794d */ /* 0x008fea0003800000 */
.L_x_50:
[----:B------:R-:W-:-:S09]  /*3a50*/  UISETP.NE.OR UP2, UPT, UR8, 0x3, !UP2 ;  /* 0x000000030800788c */ /* 0x000fd2000d745670 */
[----:B------:R-:W-:Y:S05]  /*3a60*/  BRA.U UP2, `(.L_x_69) ;  /* 0x0000001102147547 */ /* 0x000fea000b800000 */
[----:B------:R-:W1:Y:S01]  /*3a70*/  LDC R0, c[0x0][0xb30] ;  /* 0x0002cc00ff007b82 */ /* 0x000e620000000800 */
[----:B------:R-:W2:Y:S01]  /*3a80*/  LDCU.64 UR8, c[0x0][0x888] ;  /* 0x00011100ff0877ac */ /* 0x000ea20008000a00 */
[----:B------:R-:W-:Y:S02]  /*3a90*/  HFMA2 R25, -RZ, RZ, 0, 0 ;  /* 0x00000000ff197431 */ /* 0x000fe400000001ff */
[----:B------:R-:W-:Y:S01]  /*3aa0*/  IMAD.MOV.U32 R32, RZ, RZ, 0x1 ;  /* 0x00000001ff207424 */ /* 0x000fe200078e00ff */
[----:B------:R-:W-:Y:S01]  /*3ab0*/  MOV R23, 0x1000 ;  /* 0x0000100000177802 */ /* 0x000fe20000000f00 */
[----:B------:R-:W4:Y:S01]  /*3ac0*/  LDCU.64 UR4, c[0x0][0x890] ;  /* 0x00011200ff0477ac */ /* 0x000f220008000a00 */
[----:B------:R-:W-:Y:S01]  /*3ad0*/  IMAD.MOV.U32 R27, RZ, RZ, RZ ;  /* 0x000000ffff1b7224 */ /* 0x000fe200078e00ff */
[----:B------:R-:W3:Y:S01]  /*3ae0*/  LDC R19, c[0x0][0x370] ;  /* 0x0000dc00ff137b82 */ /* 0x000ee20000000800 */
[----:B------:R-:W-:Y:S01]  /*3af0*/  UMOV UR7, 0x400 ;  /* 0x0000040000077882 */ /* 0x000fe20000000000 */
[----:B------:R-:W-:-:S02]  /*3b00*/  UPLOP3.LUT UP1, UPT, UPT, UPT, UPT, 0x40, 0x4 ;  /* 0x000000000004789c */ /* 0x000fc40003f2e870 */
[----:B------:R-:W-:-:S04]  /*3b10*/  ULEA UR7, UR37, UR7, 0x18 ;  /* 0x0000000725077291 */ /* 0x000fc8000f8ec0ff */
[----:B------:R-:W3:Y:S01]  /*3b20*/  LDC R2, c[0x0][0xb0c] ;  /* 0x0002c300ff027b82 */ /* 0x000ee20000000800 */
[----:B------:R-:W-:Y:S02]  /*3b30*/  UIADD3 UR13, UPT, UPT, UR7, 0x78, URZ ;  /* 0x00000078070d7890 */ /* 0x000fe4000fffe0ff */
[----:B--2---:R-:W-:Y:S02]  /*3b40*/  UISETP.NE.U32.AND UP2, UPT, UR8, URZ, UPT ;  /* 0x000000ff0800728c */ /* 0x004fe4000bf45070 */
[----:B------:R-:W-:Y:S02]  /*3b50*/  UIADD3 UR33, UPT, UPT, UR7, 0x60, URZ ;  /* 0x0000006007217890 */ /* 0x000fe4000fffe0ff */
[----:B----4-:R-:W-:Y:S01]  /*3b60*/  UISETP.NE.U32.AND UP3, UPT, UR4, URZ, UPT ;  /* 0x000000ff0400728c */ /* 0x010fe2000bf65070 */
[----:B------:R-:W2:Y:S01]  /*3b70*/  LDC R18, c[0x0][0xb20] ;  /* 0x0002c800ff127b82 */ /* 0x000ea20000000800 */
[----:B-1----:R-:W-:Y:S01]  /*3b80*/  ISETP.NE.AND P1, PT, R0, 0x1, PT ;  /* 0x000000010000780c */ /* 0x002fe20003f25270 */
[----:B------:R-:W-:-:S02]  /*3b90*/  UISETP.NE.AND.EX UP2, UPT, UR9, URZ, UPT, UP2 ;  /* 0x000000ff0900728c */ /* 0x000fc4000bf45320 */
[----:B------:R-:W-:Y:S02]  /*3ba0*/  UIADD3 UR25, UPT, UPT, UR7, 0x68, URZ ;  /* 0x0000006807197890 */ /* 0x000fe4000fffe0ff */
[----:B------:R-:W-:Y:S02]  /*3bb0*/  UIADD3 UR17, UPT, UPT, UR7, 0x70, URZ ;  /* 0x0000007007117890 */ /* 0x000fe4000fffe0ff */
[----:B------:R-:W1:Y:S01]  /*3bc0*/  LDC.64 R36, c[0x0][0x348] ;  /* 0x0000d200ff247b82 */ /* 0x000e620000000a00 */
[----:B------:R-:W-:Y:S02]  /*3bd0*/  UPRMT UR13, UR37, 0x654, UR13 ;  /* 0x00000654250d7896 */ /* 0x000fe4000800000d */
[----:B------:R-:W-:-:S05]  /*3be0*/  UISETP.NE.AND.EX UP3, UPT, UR5, URZ, UPT, UP3 ;  /* 0x000000ff0500728c */ /* 0x000fca000bf65330 */
[----:B------:R-:W4:Y:S08]  /*3bf0*/  LDC.64 R16, c[0x0][0xb10] ;  /* 0x0002c400ff107b82 */ /* 0x000f300000000a00 */
[----:B------:R-:W1:Y:S08]  /*3c00*/  LDC.64 R6, c[0x0][0xb18] ;  /* 0x0002c600ff067b82 */ /* 0x000e700000000a00 */
[----:B------:R-:W1:Y:S08]  /*3c10*/  LDC.64 R4, c[0x0][0xb28] ;  /* 0x0002ca00ff047b82 */ /* 0x000e700000000a00 */
[----:B--23--:R-:W1:Y:S02]  /*3c20*/  LDC R22, c[0x0][0x374] ;  /* 0x0000dd00ff167b82 */ /* 0x00ce640000000800 */
.L_x_80:
[----:B------:R-:W-:Y:S02]  /*3c30*/  LEA R0, R27, UR7, 0x3 ;  /* 0x000000071b007c11 */ /* 0x000fe4000f8e18ff */
[----:B------:R-:W-:Y:S02]  /*3c40*/  SHF.L.U32 R3, R25, 0x1f, RZ ;  /* 0x0000001f19037819 */ /* 0x000fe400000006ff */
[----:B------:R-:W-:Y:S02]  /*3c50*/  LEA R28, R27, UR7, 0x4 ;  /* 0x000000071b1c7c11 */ /* 0x000fe4000f8e20ff */
[----:B--2---:R-:W2:Y:S02]  /*3c60*/  SYNCS.PHASECHK.TRANS64.TRYWAIT P0, [R0+URZ+0xb0], R3 ;  /* 0x0000b003000075a7 */ /* 0x004ea400080011ff */
[----:B--2---:R-:W-:Y:S05]  /*3c70*/  @!P0 BRA `(.L_x_70) ;  /* 0x0000004800648947 */ /* 0x004fea0003800000 */
.L_x_164:
[----:B------:R-:W-:Y:S01]  /*3c80*/  ISETP.GE.AND P0, PT, R26, 0x1, PT ;  /* 0x000000011a00780c */ /* 0x000fe20003f06270 */
[----:B------:R-:W3:Y:S01]  /*3c90*/  LDS.128 R28, [R28+0x140] ;  /* 0x000140001c1c7984 */ /* 0x000ee20000000c00 */
[----:B--2---:R-:W-:Y:S01]  /*3ca0*/  VIADD R0, R0, 0xc0 ;  /* 0x000000c000007836 */ /* 0x004fe20000000000 */
[----:B------:R-:W-:Y:S01]  /*3cb0*/  @!PT LDS RZ, [RZ] ;  /* 0x00000000fffff984 */ /* 0x000fe20000000800 */
[----:B------:R-:W-:Y:S01]  /*3cc0*/  @!PT LDS RZ, [RZ] ;  /* 0x00000000fffff984 */ /* 0x000fe20000000800 */
[----:B------:R-:W-:Y:S01]  /*3cd0*/  @!PT LDS RZ, [RZ] ;  /* 0x00000000fffff984 */ /* 0x000fe20000000800 */
[----:B------:R-:W-:Y:S01]  /*3ce0*/  @!PT LDS RZ, [RZ] ;  /* 0x00000000fffff984 */ /* 0x000fe20000000800 */
[----:B------:R2:W-:Y:S06]  /*3cf0*/  MEMBAR.ALL.CTA ;  /* 0x0000000000007992 */ /* 0x0005ec0000008000 */
[----:B--2---:R-:W2:Y:S01]  /*3d00*/  FENCE.VIEW.ASYNC.S ;  /* 0x00000000000073c6 */ /* 0x004ea20000000000 */
[----:B------:R-:W-:Y:S04]  /*3d10*/  PRMT R0, RZ, 0x654, R0 ;  /* 0x00000654ff007816 */ /* 0x000fe80000000000 */
[----:B--2---:R2:W-:Y:S01]  /*3d20*/  SYNCS.ARRIVE.TRANS64.RED.A1T0 RZ, [R0+URZ], RZ ;  /* 0x000000ff00ff79a7 */ /* 0x0045e200081004ff */
[----:B---3--:R-:W-:Y:S11]  /*3d30*/  LOP3.LUT P3, RZ, R30, 0x1, RZ, 0xc0, !PT ;  /* 0x000000011eff7812 */ /* 0x008ff6000786c0ff */
[----:B------:R-:W-:Y:S02]  /*3d40*/  @!UPT UIADD3 URZ, UPT, UPT, URZ, URZ, URZ ;  /* 0x000000fffffff290 */ /* 0x000fe4000fffe0ff */
[----:B------:R-:W-:Y:S02]  /*3d50*/  @P3 MOV R13, R28 ;  /* 0x0000001c000d3202 */ /* 0x000fe40000000f00 */
[----:B------:R-:W-:Y:S01]  /*3d60*/  @P3 LOP3.LUT R8, R29, 0xffff, RZ, 0xc0, !PT ;  /* 0x0000ffff1d083812 */ /* 0x000fe200078ec0ff */
[----:B--2---:R-:W-:Y:S06]  /*3d70*/  @!P0 BRA `(.L_x_71) ;  /* 0x0000000000a48947 */ /* 0x004fec0003800000 */
[----:B-1---5:R-:W-:Y:S01]  /*3d80*/  IMAD.HI.U32 R33, R22, R7, RZ ;  /* 0x0000000716217227 */ /* 0x022fe200078e00ff */
[----:B------:R-:W-:Y:S02]  /*3d90*/  ISETP.NE.AND P0, PT, R6, 0x1, PT ;  /* 0x000000010600780c */ /* 0x000fe40003f05270 */
[----:B------:R-:W-:Y:S01]  /*3da0*/  ISETP.NE.AND P2, PT, R26, 0x1, PT ;  /* 0x000000011a00780c */ /* 0x000fe20003f45270 */
[----:B----4-:R-:W-:Y:S01]  /*3db0*/  IMAD.HI.U32 R34, R19, R16, RZ ;  /* 0x0000001013227227 */ /* 0x010fe200078e00ff */
[----:B------:R-:W-:Y:S02]  /*3dc0*/  SHF.R.U32.HI R33, RZ, R18, R33 ;  /* 0x00000012ff217219 */ /* 0x000fe40000011621 */
[----:B------:R-:W-:Y:S01]  /*3dd0*/  ISETP.NE.AND P4, PT, R2, 0x1, PT ;  /* 0x000000010200780c */ /* 0x000fe20003f85270 */
[----:B------:R-:W-:Y:S01]  /*3de0*/  IMAD.HI.U32 R38, R13, R16, RZ ;  /* 0x000000100d267227 */ /* 0x000fe200078e00ff */
[----:B------:R-:W-:Y:S02]  /*3df0*/  SHF.R.U32.HI R34, RZ, R17, R34 ;  /* 0x00000011ff227219 */ /* 0x000fe40000011622 */
[----:B------:R-:W-:Y:S01]  /*3e00*/  SEL R3, R22, R33, !P0 ;  /* 0x0000002116037207 */ /* 0x000fe20004000000 */
[C---:B------:R-:W-:Y:S01]  /*3e10*/  IMAD.HI.U32 R33, R8.reuse, R7, RZ ;  /* 0x0000000708217227 */ /* 0x040fe200078e00ff */
[----:B------:R-:W-:Y:S02]  /*3e20*/  SEL R11, R19, R34, !P4 ;  /* 0x00000022130b7207 */ /* 0x000fe40006000000 */
[----:B------:R-:W-:Y:S01]  /*3e30*/  SHF.R.U32.HI R38, RZ, R17, R38 ;  /* 0x00000011ff267219 */ /* 0x000fe20000011626 */
[----:B------:R-:W-:Y:S01]  /*3e40*/  IMAD.HI.U32 R40, R3, R4, RZ ;  /* 0x0000000403287227 */ /* 0x000fe200078e00ff */
[----:B------:R-:W-:Y:S03]  /*3e50*/  SHF.R.U32.HI R33, RZ, R18, R33 ;  /* 0x00000012ff217219 */ /* 0x000fe60000011621 */
[----:B------:R-:W-:Y:S01]  /*3e60*/  IMAD.HI.U32 R34, R11, R4, RZ ;  /* 0x000000040b227227 */ /* 0x000fe200078e00ff */
[----:B------:R-:W-:Y:S02]  /*3e70*/  @P2 SHF.R.U32.HI R3, RZ, R5, R40 ;  /* 0x00000005ff032219 */ /* 0x000fe40000011628 */
[----:B------:R-:W-:Y:S02]  /*3e80*/  SEL R9, R8, R33, !P0 ;  /* 0x0000002108097207 */ /* 0x000fe40004000000 */
[----:B------:R-:W-:Y:S01]  /*3e90*/  @P2 SHF.R.U32.HI R11, RZ, R5, R34 ;  /* 0x00000005ff0b2219 */ /* 0x000fe20000011622 */
[C---:B------:R-:W-:Y:S01]  /*3ea0*/  IMAD R10, R26.reuse, R3, RZ ;  /* 0x000000031a0a7224 */ /* 0x040fe200078e02ff */
[----:B------:R-:W-:Y:S01]  /*3eb0*/  SEL R3, R13, R38, !P4 ;  /* 0x000000260d037207 */ /* 0x000fe20006000000 */
[C---:B------:R-:W-:Y:S03]  /*3ec0*/  IMAD.HI.U32 R14, R9.reuse, R4, RZ ;  /* 0x00000004090e7227 */ /* 0x040fe600078e00ff */
[----:B------:R-:W-:Y:S01]  /*3ed0*/  ISETP.GE.AND P0, PT, R9, R10, PT ;  /* 0x0000000a0900720c */ /* 0x000fe20003f06270 */
[C---:B------:R-:W-:Y:S01]  /*3ee0*/  IMAD R12, R26.reuse, R11, RZ ;  /* 0x0000000b1a0c7224 */ /* 0x040fe200078e02ff */
[-C--:B------:R-:W-:Y:S04]  /*3ef0*/  SHF.R.U32.HI R14, RZ, R5.reuse, R14 ;  /* 0x00000005ff0e7219 */ /* 0x080fe8000001160e */
[----:B------:R-:W-:Y:S02]  /*3f00*/  ISETP.GE.OR P0, PT, R3, R12, P0 ;  /* 0x0000000c0300720c */ /* 0x000fe40000706670 */
[----:B------:R-:W-:Y:S05]  /*3f10*/  SEL R15, R9, R14, !P2 ;  /* 0x0000000e090f7207 */ /* 0x000fea0005000000 */
[----:B------:R-:W-:Y:S04]  /*3f20*/  IMAD.MOV R14, RZ, RZ, -R15 ;  /* 0x000000ffff0e7224 */ /* 0x000fe800078e0a0f */
[----:B------:R-:W-:Y:S02]  /*3f30*/  IMAD R14, R26, R14, R9 ;  /* 0x0000000e1a0e7224 */ /* 0x000fe400078e0209 */
[C---:B------:R-:W-:Y:S05]  /*3f40*/  @!P0 IMAD.HI.U32 R10, R3.reuse, R4, RZ ;  /* 0x00000004030a8227 */ /* 0x040fea00078e00ff */
[----:B------:R-:W-:Y:S04]  /*3f50*/  @!P0 SHF.R.U32.HI R10, RZ, R5, R10 ;  /* 0x00000005ff0a8219 */ /* 0x000fe8000001160a */
[----:B------:R-:W-:Y:S01]  /*3f60*/  @!P0 SEL R0, R3, R10, !P2 ;  /* 0x0000000a03008207 */ /* 0x000fe20005000000 */
[----:B------:R-:W-:Y:S03]  /*3f70*/  IMAD.MOV R10, RZ, RZ, -R3 ;  /* 0x000000ffff0a7224 */ /* 0x000fe600078e0a03 */
[----:B------:R-:W-:Y:S01]  /*3f80*/  @!P0 IADD3 R15, PT, PT, R15, -R0, RZ ;  /* 0x800000000f0f8210 */ /* 0x000fe20007ffe0ff */
[----:B------:R-:W-:Y:S01]  /*3f90*/  @!P0 IMAD R0, R11, R14, R0 ;  /* 0x0000000e0b008224 */ /* 0x000fe200078e0200 */
[----:B------:R-:W-:Y:S01]  /*3fa0*/  IADD3 R11, PT, PT, -R9, RZ, RZ ;  /* 0x000000ff090b7210 */ /* 0x000fe20007ffe1ff */
[----:B------:R-:W-:Y:S02]  /*3fb0*/  IMAD R13, R2, R10, R13 ;  /* 0x0000000a020d7224 */ /* 0x000fe400078e020d */
[----:B------:R-:W-:Y:S02]  /*3fc0*/  @!P0 IMAD R9, R15, R26, R3 ;  /* 0x0000001a0f098224 */ /* 0x000fe400078e0203 */
[----:B------:R-:W-:Y:S02]  /*3fd0*/  @!P0 IMAD.MOV.U32 R3, RZ, RZ, R0 ;  /* 0x000000ffff038224 */ /* 0x000fe400078e0000 */
[----:B------:R-:W-:Y:S02]  /*3fe0*/  IMAD R8, R6, R11, R8 ;  /* 0x0000000b06087224 */ /* 0x000fe400078e0208 */
[----:B------:R-:W-:Y:S02]  /*3ff0*/  IMAD R13, R3, R2, R13 ;  /* 0x00000002030d7224 */ /* 0x000fe400078e020d */
[----:B------:R-:W-:Y:S02]  /*4000*/  IMAD R8, R9, R6, R8 ;  /* 0x0000000609087224 */ /* 0x000fe400078e0208 */
.L_x_71:
[----:B------:R-:W-:Y:S05]  /*4010*/  BRA.U UP1, `(.L_x_72) ;  /* 0x0000000101107547 */ /* 0x000fea000b800000 */
[----:B------:R-:W-:Y:S04]  /*4020*/  MOV R0, UR6 ;  /* 0x0000000600007c02 */ /* 0x000fe80008000f00 */
[----:B------:R-:W-:Y:S04]  /*4030*/  SHF.L.U32 R3, R0, 0x1f, RZ ;  /* 0x0000001f00037819 */ /* 0x000fe800000006ff */
[----:B------:R-:W2:Y:S02]  /*4040*/  SYNCS.PHASECHK.TRANS64.TRYWAIT P0, [UR7+0xa8], R3 ;  /* 0x0000a803ff0075a7 */ /* 0x000ea40008001107 */
[----:B--2---:R-:W-:Y:S05]  /*4050*/  @!P0 BRA `(.L_x_73) ;  /* 0x0000004400808947 */ /* 0x004fea0003800000 */
.L_x_72:
[----:B------:R-:W-:Y:S02]  /*4060*/  R2UR UR35, R21 ;  /* 0x00000000152372ca */ /* 0x000fe400000e0000 */
[----:B------:R-:W-:Y:S02]  /*4070*/  R2UR UR34, R20 ;  /* 0x00000000142272ca */ /* 0x000fe400000e0000 */
[----:B------:R-:W-:Y:S02]  /*4080*/  ISETP.NE.U32.AND P2, PT, RZ, UR4, PT ;  /* 0x00000004ff007c0c */ /* 0x000fe4000bf45070 */
[----:B------:R-:W-:Y:S02]  /*4090*/  SHF.L.U32 R12, R32, 0x1f, RZ ;  /* 0x0000001f200c7819 */ /* 0x000fe400000006ff */
[----:B------:R-:W-:Y:S05]  /*40a0*/  ISETP.NE.AND.EX P2, PT, RZ, UR5, PT, P2 ;  /* 0x00000005ff007c0c */ /* 0x000fea000bf45320 */
[----:B------:R-:W-:Y:S02]  /*40b0*/  USHF.L.U32 UR35, UR35, 0x6, URZ ;  /* 0x0000000623237899 */ /* 0x000fe400080006ff */
[----:B------:R-:W-:Y:S01]  /*40c0*/  USHF.L.U32 UR34, UR34, 0x7, URZ ;  /* 0x0000000722227899 */ /* 0x000fe200080006ff */
[----:B------:R-:W-:Y:S11]  /*40d0*/  BRA.U !UP3, `(.L_x_74) ;  /* 0x000000010b347547 */ /* 0x000ff6000b800000 */
[----:B------:R-:W-:Y:S01]  /*40e0*/  UPLOP3.LUT UP0, UPT, UPT, UPT, UP2, 0x80, 0x8 ;  /* 0x000000000008789c */ /* 0x000fe20003f0f020 */
[----:B--2---:R-:W-:Y:S02]  /*40f0*/  HFMA2 R0, -RZ, RZ, 0, 5.9604644775390625e-08 ;  /* 0x00000001ff007431 */ /* 0x004fe400000001ff */
[----:B------:R-:W-:Y:S03]  /*4100*/  IMAD.MOV.U32 R59, RZ, RZ, 0x1 ;  /* 0x00000001ff3b7424 */ /* 0x000fe600078e00ff */
[----:B------:R-:W-:Y:S05]  /*4110*/  PLOP3.LUT P0, PT, PT, PT, UP0, 0x80, 0x8 ;  /* 0x000000000008781c */ /* 0x000fea0003f0f008 */
[----:B------:R-:W2:Y:S01]  /*4120*/  @UP0 LDCU.64 UR10, c[0x0][0x888] ;  /* 0x00011100ff0a07ac */ /* 0x000ea20008000a00 */
[----:B------:R-:W-:Y:S07]  /*4130*/  @UP0 UIMAD UR8, UR36, UR4, URZ ;  /* 0x00000004240802a4 */ /* 0x000fee000f8e02ff */
[----:B------:R-:W-:Y:S01]  /*4140*/  @!P0 PRMT R59, R0, 0x7610, R59 ;  /* 0x00007610003b8816 */ /* 0x000fe2000000003b */
[----:B--2---:R-:W-:Y:S03]  /*4150*/  @UP0 UIMAD.WIDE UR10, UR8, 0x4, UR10 ;  /* 0x00000004080a08a5 */ /* 0x004fe6000f8e020a */
[----:B------:R-:W2:Y:S03]  /*4160*/  @!UP0 LDCU UR8, c[0x0][0x880] ;  /* 0x00011000ff0887ac */ /* 0x000ea60008000800 */
[----:B------:R-:W-:Y:S01]  /*4170*/  IMAD.U32 R10, RZ, RZ, UR10 ;  /* 0x0000000aff0a7e24 */ /* 0x000fe2000f8e00ff */
[----:B------:R-:W-:Y:S05]  /*4180*/  MOV R11, UR11 ;  /* 0x0000000b000b7c02 */ /* 0x000fea0008000f00 */
[----:B-----5:R3:W5:Y:S02]  /*4190*/  @P0 LDG.E R35, desc[UR46][R10.64] ;  /* 0x0000002e0a230981 */ /* 0x020764000c1e1900 */
[----:B--23--:R-:W-:Y:S07]  /*41a0*/  @!P0 IMAD.U32 R35, RZ, RZ, UR8 ;  /* 0x00000008ff238e24 */ /* 0x00cfee000f8e00ff */
.L_x_74:
[----:B-----5:R-:W-:Y:S01]  /*41b0*/  @!P2 FSETP.EQ.AND P0, PT, R35, RZ, PT ;  /* 0x000000ff2300a20b */ /* 0x020fe20003f02000 */
[----:B------:R-:W-:Y:S01]  /*41c0*/  @!UPT UIADD3 URZ, UPT, UPT, URZ, URZ, URZ ;  /* 0x000000fffffff290 */ /* 0x000fe2000fffe0ff */
[----:B------:R-:W-:Y:S11]  /*41d0*/  @!P2 BRA `(.L_x_75) ;  /* 0x000000000014a947 */ /* 0x000ff60003800000 */
[----:B------:R-:W-:Y:S02]  /*41e0*/  LOP3.LUT P2, RZ, R59, 0xff, RZ, 0xc0, !PT ;  /* 0x000000ff3bff7812 */ /* 0x000fe4000784c0ff */
[----:B------:R-:W-:Y:S04]  /*41f0*/  PLOP3.LUT P0, PT, PT, PT, UP0, 0x80, 0x8 ;  /* 0x000000000008781c */ /* 0x000fe80003f0f008 */
[----:B------:R-:W-:Y:S07]  /*4200*/  PLOP3.LUT P0, PT, P0, PT, PT, 0x8, 0x80 ;  /* 0x000000000080781c */ /* 0x000fee000070e170 */
[----:B------:R-:W-:Y:S11]  /*4210*/  @P2 FSETP.EQ.AND P0, PT, R35, RZ, PT ;  /* 0x000000ff2300220b */ /* 0x000ff60003f02000 */
[----:B------:R-:W-:Y:S02]  /*4220*/  @!UPT UIADD3 URZ, UPT, UPT, URZ, URZ, URZ ;  /* 0x000000fffffff290 */ /* 0x000fe4000fffe0ff */
.L_x_75:
[----:B------:R-:W3:Y:S01]  /*4230*/  SYNCS.PHASECHK.TRANS64.TRYWAIT P2, [UR7+0x80], R12 ;  /* 0x0000800cff0075a7 */ /* 0x000ee20008041107 */
[----:B------:R-:W-:Y:S04]  /*4240*/  ELECT P4, URZ, PT ;  /* 0x0000000000ff782f */ /* 0x000fe80003880000 */
[----:B------:R-:W-:Y:S11]  /*4250*/  PLOP3.LUT P4, PT, P0, P4, PT, 0xf2, 0x2f ;  /* 0x00000000002f781c */ /* 0x000ff60000789e72 */
[----:B------:R-:W-:Y:S02]  /*4260*/  @!UPT UIADD3 URZ, UPT, UPT, URZ, URZ, URZ ;  /* 0x000000fffffff290 */ /* 0x000fe4000fffe0ff */
[----:B-1----:R-:W-:Y:S05]  /*4270*/  @!P4 IADD3 R9, P0, PT, R36, 0x580, RZ ;  /* 0x000005802409c810 */ /* 0x002fea0007f1e0ff */
[----:B--2---:R-:W-:Y:S01]  /*4280*/  @!P4 IMAD.X R0, RZ, RZ, R37, P0 ;  /* 0x000000ffff00c224 */ /* 0x004fe200000e0625 */
[----:B---3--:R-:W-:Y:S07]  /*4290*/  @!P2 BRA `(.L_x_76) ;  /* 0x000000440008a947 */ /* 0x008fee0003800000 */
.L_x_167:
[----:B------:R-:W-:Y:S01]  /*42a0*/  @!P4 R2UR UR8, R0 ;  /* 0x000000000008c2ca */ /* 0x000fe200000e0000 */
[----:B------:R-:W-:Y:S01]  /*42b0*/  VOTEU.ALL UP1, P4 ;  /* 0x0000000000ff7886 */ /* 0x000fe20002020000 */
[----:B------:R-:W-:Y:S01]  /*42c0*/  @!P4 R2UR UR9, R9 ;  /* 0x000000000909c2ca */ /* 0x000fe200000e0000 */
[----:B------:R-:W-:Y:S01]  /*42d0*/  @!P4 IMAD.MOV.U32 R0, RZ, RZ, 0x1000 ;  /* 0x00001000ff00c424 */ /* 0x000fe200078e00ff */
[----:B------:R-:W-:Y:S01]  /*42e0*/  UMOV UR10, 0x0 ;  /* 0x00000000000a7882 */ /* 0x000fe20000000000 */
[----:B------:R-:W-:Y:S01]  /*42f0*/  UMOV UR11, 0x10000000 ;  /* 0x10000000000b7882 */ /* 0x000fe20000000000 */
[----:B------:R-:W-:Y:S01]  /*4300*/  @!UP1 UIADD3 UR32, UPT, UPT, UR7, 0x200, URZ ;  /* 0x0000020007209890 */ /* 0x000fe2000fffe0ff */
[----:B------:R-:W-:Y:S01]  /*4310*/  @!P4 IADD3 R9, P0, PT, R36, 0x580, RZ ;  /* 0x000005802409c810 */ /* 0x000fe20007f1e0ff */
[----:B------:R-:W-:Y:S05]  /*4320*/  VOTEU.ALL UP1, P4 ;  /* 0x0000000000ff7886 */ /* 0x000fea0002020000 */
[----:B------:R-:W-:Y:S01]  /*4330*/  IMAD.U32 R11, RZ, RZ, UR8 ;  /* 0x00000008ff0b7e24 */ /* 0x000fe2000f8e00ff */
[----:B------:R-:W-:Y:S01]  /*4340*/  UPRMT UR8, UR37, 0x654, UR33 ;  /* 0x0000065425087896 */ /* 0x000fe20008000021 */
[----:B------:R-:W-:Y:S03]  /*4350*/  IMAD.U32 R10, RZ, RZ, UR9 ;  /* 0x00000009ff0a7e24 */ /* 0x000fe6000f8e00ff */
[----:B------:R-:W-:Y:S02]  /*4360*/  @!P4 R2UR UR15, R11 ;  /* 0x000000000b0fc2ca */ /* 0x000fe400000e0000 */
[----:B------:R-:W-:Y:S11]  /*4370*/  @!P4 R2UR UR14, R10 ;  /* 0x000000000a0ec2ca */ /* 0x000ff600000e0000 */
[----:B------:R-:W-:Y:S02]  /*4380*/  @!UPT UIADD3 URZ, UPT, UPT, URZ, URZ, URZ ;  /* 0x000000fffffff290 */ /* 0x000fe4000fffe0ff */
[----:B------:R2:W-:Y:S01]  /*4390*/  @!UP1 UTMALDG.3D [UR32], [UR14], desc[UR10] ;  /* 0x00000a200e0095b4 */ /* 0x0005e20008011000 */
[----:B------:R3:W-:Y:S01]  /*43a0*/  @!P4 SYNCS.ARRIVE.TRANS64.RED.A0TR RZ, [UR7+0x60], R0 ;  /* 0x00006000ffffc9a7 */ /* 0x0007e20008300407 */
[----:B------:R-:W-:Y:S01]  /*43b0*/  SYNCS.ARRIVE.TRANS64.RED.A1T0 RZ, [UR8], RZ ;  /* 0x000000ffffff79a7 */ /* 0x000fe20008100408 */
[----:B---3--:R-:W-:Y:S01]  /*43c0*/  @!P4 IMAD.X R0, RZ, RZ, R37, P0 ;  /* 0x000000ffff00c224 */ /* 0x008fe200000e0625 */
[----:B------:R-:W3:Y:S02]  /*43d0*/  SYNCS.PHASECHK.TRANS64.TRYWAIT P2, [UR7+0x88], R12 ;  /* 0x0000880cff0075a7 */ /* 0x000ee40008041107 */
[----:B--23--:R-:W-:Y:S05]  /*43e0*/  @!P2 BRA `(.L_x_77) ;  /* 0x0000004000cca947 */ /* 0x00cfea0003800000 */
.L_x_169:
        /* <DEDUP_REMOVED lines=8> */
[----:B------:R-:W-:Y:S01]  /*4470*/  @!UP1 UIADD3 UR24, UPT, UPT, UR7, 0x1200, URZ ;  /* 0x0000120007189890 */ /* 0x000fe2000fffe0ff */
[----:B------:R-:W-:Y:S01]  /*4480*/  VOTEU.ALL UP1, P4 ;  /* 0x0000000000ff7886 */ /* 0x000fe20002020000 */
[----:B------:R-:W-:Y:S01]  /*4490*/  UMOV UR27, UR35 ;  /* 0x00000023001b7c82 */ /* 0x000fe20008000000 */
[----:B------:R-:W-:Y:S02]  /*44a0*/  UMOV UR28, UR36 ;  /* 0x00000024001c7c82 */ /* 0x000fe40008000000 */
[----:B------:R-:W-:Y:S01]  /*44b0*/  IMAD.U32 R11, RZ, RZ, UR8 ;  /* 0x00000008ff0b7e24 */ /* 0x000fe2000f8e00ff */
[----:B------:R-:W-:Y:S01]  /*44c0*/  UPRMT UR8, UR37, 0x654, UR25 ;  /* 0x0000065425087896 */ /* 0x000fe20008000019 */
[----:B------:R-:W-:Y:S02]  /*44d0*/  IMAD.U32 R10, RZ, RZ, UR9 ;  /* 0x00000009ff0a7e24 */ /* 0x000fe4000f8e00ff */
[----:B------:R-:W-:Y:S01]  /*44e0*/  @!P4 IMAD.X R20, RZ, RZ, R37, P0 ;  /* 0x000000ffff14c224 */ /* 0x000fe200000e0625 */
[----:B------:R-:W-:Y:S02]  /*44f0*/  @!P4 R2UR UR15, R11 ;  /* 0x000000000b0fc2ca */ /* 0x000fe400000e0000 */
[----:B------:R-:W-:Y:S11]  /*4500*/  @!P4 R2UR UR14, R10 ;  /* 0x000000000a0ec2ca */ /* 0x000ff600000e0000 */
[----:B------:R-:W-:Y:S02]  /*4510*/  @!UPT UIADD3 URZ, UPT, UPT, URZ, URZ, URZ ;  /* 0x000000fffffff290 */ /* 0x000fe4000fffe0ff */
[----:B------:R2:W-:Y:S01]  /*4520*/  @!UP1 UTMALDG.3D [UR24], [UR14], desc[UR10] ;  /* 0x00000a180e0095b4 */ /* 0x0005e20008011000 */
[----:B------:R2:W-:Y:S01]  /*4530*/  @!P4 SYNCS.ARRIVE.TRANS64.RED.A0TR RZ, [UR7+0x68], R0 ;  /* 0x00006800ffffc9a7 */ /* 0x0005e20008300407 */
[----:B------:R-:W-:Y:S01]  /*4540*/  SYNCS.ARRIVE.TRANS64.RED.A1T0 RZ, [UR8], RZ ;  /* 0x000000ffffff79a7 */ /* 0x000fe20008100408 */
[----:B------:R-:W3:Y:S02]  /*4550*/  SYNCS.PHASECHK.TRANS64.TRYWAIT P2, [UR7+0x90], R12 ;  /* 0x0000900cff0075a7 */ /* 0x000ee40008041107 */
[----:B--23--:R-:W-:Y:S05]  /*4560*/  @!P2 BRA `(.L_x_78) ;  /* 0x000000400084a947 */ /* 0x00cfea0003800000 */
.L_x_171:
[----:B------:R-:W2:Y:S01]  /*4570*/  LDC.64 R14, c[0x0][0xb10] ;  /* 0x0002c400ff0e7b82 */ /* 0x000ea20000000a00 */
[----:B------:R-:W-:Y:S01]  /*4580*/  @!P4 R2UR UR8, R20 ;  /* 0x000000001408c2ca */ /* 0x000fe200000e0000 */
[----:B------:R-:W-:Y:S01]  /*4590*/  VOTEU.ALL UP1, P4 ;  /* 0x0000000000ff7886 */ /* 0x000fe20002020000 */
[----:B------:R-:W-:Y:S01]  /*45a0*/  @!P4 R2UR UR9, R21 ;  /* 0x000000001509c2ca */ /* 0x000fe200000e0000 */
[----:B------:R-:W-:Y:S01]  /*45b0*/  UMOV UR10, 0x0 ;  /* 0x00000000000a7882 */ /* 0x000fe20000000000 */
[----:B------:R-:W-:Y:S03]  /*45c0*/  UMOV UR11, 0x10000000 ;  /* 0x10000000000b7882 */ /* 0x000fe60000000000 */
[----:B------:R-:W3:Y:S01]  /*45d0*/  LDC.64 R10, c[0x0][0xb18] ;  /* 0x0002c600ff0a7b82 */ /* 0x000ee20000000a00 */
[----:B------:R-:W-:Y:S01]  /*45e0*/  @!UP1 UIADD3 UR18, UPT, UPT, UR34, 0x40, URZ ;  /* 0x0000004022129890 */ /* 0x000fe2000fffe0ff */
[----:B------:R-:W-:Y:S01]  /*45f0*/  @P3 SHF.R.U32.HI R24, RZ, 0x10, R29 ;  /* 0x00000010ff183819 */ /* 0x000fe2000001161d */
[----:B------:R-:W-:Y:S01]  /*4600*/  @!UP1 UIADD3 UR16, UPT, UPT, UR7, 0x2200, URZ ;  /* 0x0000220007109890 */ /* 0x000fe2000fffe0ff */
[----:B------:R-:W-:Y:S01]  /*4610*/  VIADD R27, R27, 0x1 ;  /* 0x000000011b1b7836 */ /* 0x000fe20000000000 */
[----:B------:R-:W-:Y:S03]  /*4620*/  VOTEU.ALL UP1, P4 ;  /* 0x0000000000ff7886 */ /* 0x000fe60002020000 */
[----:B------:R-:W5:Y:S01]  /*4630*/  @!P1 LDC R0, c[0x0][0xb20] ;  /* 0x0002c800ff009b82 */ /* 0x000f620000000800 */
[----:B------:R-:W-:Y:S01]  /*4640*/  UMOV UR19, UR35 ;  /* 0x0000002300137c82 */ /* 0x000fe20008000000 */
[----:B------:R-:W-:Y:S01]  /*4650*/  IMAD.U32 R21, RZ, RZ, UR8 ;  /* 0x00000008ff157e24 */ /* 0x000fe2000f8e00ff */
[----:B------:R-:W-:Y:S05]  /*4660*/  UMOV UR20, UR36 ;  /* 0x0000002400147c82 */ /* 0x000fea0008000000 */
[----:B-1----:R-:W1:Y:S01]  /*4670*/  @!P1 LDC R3, c[0x0][0xb0c] ;  /* 0x0002c300ff039b82 */ /* 0x002e620000000800 */
[----:B------:R-:W-:Y:S01]  /*4680*/  IMAD.U32 R20, RZ, RZ, UR9 ;  /* 0x00000009ff147e24 */ /* 0x000fe2000f8e00ff */
[----:B------:R-:W-:Y:S01]  /*4690*/  UPRMT UR8, UR37, 0x654, UR17 ;  /* 0x0000065425087896 */ /* 0x000fe20008000011 */
[----:B------:R-:W-:Y:S03]  /*46a0*/  @!P4 R2UR UR15, R21 ;  /* 0x00000000150fc2ca */ /* 0x000fe600000e0000 */
[----:B------:R-:W-:Y:S01]  /*46b0*/  @!P4 R2UR UR14, R20 ;  /* 0x00000000140ec2ca */ /* 0x000fe200000e0000 */
[----:B------:R-:W-:Y:S11]  /*46c0*/  @!P4 IMAD.MOV.U32 R20, RZ, RZ, 0x1000 ;  /* 0x00001000ff14c424 */ /* 0x000ff600078e00ff */
[----:B------:R-:W-:Y:S01]  /*46d0*/  @!UPT UIADD3 URZ, UPT, UPT, URZ, URZ, URZ ;  /* 0x000000fffffff290 */ /* 0x000fe2000fffe0ff */
[----:B------:R1:W-:Y:S01]  /*46e0*/  @!UP1 UTMALDG.3D [UR16], [UR14], desc[UR10] ;  /* 0x00000a100e0095b4 */ /* 0x0003e20008011000 */
[----:B------:R1:W-:Y:S02]  /*46f0*/  @!P4 SYNCS.ARRIVE.TRANS64.RED.A0TR RZ, [UR7+0x70], R20 ;  /* 0x00007014ffffc9a7 */ /* 0x0003e40008300407 */
[----:B-1----:R-:W-:Y:S01]  /*4700*/  @!P1 ISETP.NE.AND P2, PT, R3, 0x1, PT ;  /* 0x000000010300980c */ /* 0x002fe20003f45270 */
[C---:B--2---:R-:W-:Y:S01]  /*4710*/  @!P1 IMAD.HI.U32 R14, R13.reuse, R14, RZ ;  /* 0x0000000e0d0e9227 */ /* 0x044fe200078e00ff */
[----:B---3--:R-:W-:Y:S03]  /*4720*/  @!P1 ISETP.NE.AND P0, PT, R10, 0x1, PT ;  /* 0x000000010a00980c */ /* 0x008fe60003f05270 */
[C---:B------:R-:W-:Y:S01]  /*4730*/  @!P1 IMAD.HI.U32 R11, R8.reuse, R11, RZ ;  /* 0x0000000b080b9227 */ /* 0x040fe200078e00ff */
[----:B------:R-:W-:Y:S04]  /*4740*/  @!P1 SHF.R.U32.HI R14, RZ, R15, R14 ;  /* 0x0000000fff0e9219 */ /* 0x000fe8000001160e */
[----:B-----5:R-:W-:Y:S01]  /*4750*/  @!P1 SHF.R.U32.HI R9, RZ, R0, R11 ;  /* 0x00000000ff099219 */ /* 0x020fe2000001160b */
[----:B------:R-:W-:Y:S01]  /*4760*/  SYNCS.ARRIVE.TRANS64.RED.A1T0 RZ, [UR8], RZ ;  /* 0x000000ffffff79a7 */ /* 0x000fe20008100408 */
[----:B------:R-:W-:Y:S02]  /*4770*/  @!P1 SEL R14, R13, R14, !P2 ;  /* 0x0000000e0d0e9207 */ /* 0x000fe40005000000 */
[----:B------:R-:W-:Y:S01]  /*4780*/  @!P1 SEL R9, R8, R9, !P0 ;  /* 0x0000000908099207 */ /* 0x000fe20004000000 */
[----:B------:R-:W1:Y:S04]  /*4790*/  SYNCS.PHASECHK.TRANS64.TRYWAIT P5, [UR7+0x98], R12 ;  /* 0x0000980cff0075a7 */ /* 0x000e6800080a1107 */
[----:B------:R-:W-:Y:S02]  /*47a0*/  @!P1 IMAD.IADD R0, R9, 0x1, -R14 ;  /* 0x0000000109009824 */ /* 0x000fe400078e0a0e */
[----:B------:R-:W-:Y:S02]  /*47b0*/  @!P1 IMAD.IADD R9, R14, 0x1, -R9 ;  /* 0x000000010e099824 */ /* 0x000fe400078e0a09 */
[----:B------:R-:W-:Y:S02]  /*47c0*/  @!P1 IMAD R13, R0, R3, R13 ;  /* 0x00000003000d9224 */ /* 0x000fe400078e020d */
[----:B------:R-:W-:Y:S01]  /*47d0*/  @!P1 IMAD R8, R9, R10, R8 ;  /* 0x0000000a09089224 */ /* 0x000fe200078e0208 */
[----:B-1----:R-:W-:Y:S06]  /*47e0*/  @!P5 BRA `(.L_x_79) ;  /* 0x0000003c00fcd947 */ /* 0x002fec0003800000 */
.L_x_173:
[----:B-1----:R-:W-:Y:S01]  /*47f0*/  @!P4 IADD3 R3, P0, PT, R36, 0x580, RZ ;  /* 0x000005802403c810 */ /* 0x002fe20007f1e0ff */
[----:B------:R-:W-:Y:S01]  /*4800*/  VOTEU.ALL UP1, P4 ;  /* 0x0000000000ff7886 */ /* 0x000fe20002020000 */
[----:B------:R-:W-:Y:S01]  /*4810*/  UMOV UR18, 0x0 ;  /* 0x0000000000127882 */ /* 0x000fe20000000000 */
[----:B------:R-:W-:Y:S01]  /*4820*/  UMOV UR19, 0x10000000 ;  /* 0x1000000000137882 */ /* 0x000fe20000000000 */
[----:B------:R-:W-:Y:S01]  /*4830*/  @!P4 R2UR UR9, R3 ;  /* 0x000000000309c2ca */ /* 0x000fe200000e0000 */
[----:B------:R-:W-:Y:S01]  /*4840*/  @!P4 IMAD.X R0, RZ, RZ, R37, P0 ;  /* 0x000000ffff00c224 */ /* 0x000fe200000e0625 */
[----:B------:R-:W-:Y:S01]  /*4850*/  @!UP1 UIADD3 UR10, UPT, UPT, UR34, 0x60, URZ ;  /* 0x00000060220a9890 */ /* 0x000fe2000fffe0ff */
[----:B------:R-:W-:Y:S01]  /*4860*/  ISETP.NE.AND P0, PT, R27, 0x2, PT ;  /* 0x000000021b00780c */ /* 0x000fe20003f05270 */
[----:B------:R-:W-:Y:S01]  /*4870*/  UMOV UR11, UR35 ;  /* 0x00000023000b7c82 */ /* 0x000fe20008000000 */
[----:B------:R-:W-:Y:S01]  /*4880*/  UMOV UR12, UR36 ;  /* 0x00000024000c7c82 */ /* 0x000fe20008000000 */
[----:B------:R-:W-:Y:S01]  /*4890*/  @!P4 R2UR UR8, R0 ;  /* 0x000000000008c2ca */ /* 0x000fe200000e0000 */
[----:B------:R-:W-:Y:S01]  /*48a0*/  IMAD.IADD R20, R8, 0x1, R58 ;  /* 0x0000000108147824 */ /* 0x000fe200078e023a */
[----:B------:R-:W-:Y:S01]  /*48b0*/  @P3 R2UR UR36, R24 ;  /* 0x00000000182432ca */ /* 0x000fe200000e0000 */
[----:B------:R-:W-:Y:S01]  /*48c0*/  IMAD.IADD R21, R13, 0x1, R60 ;  /* 0x000000010d157824 */ /* 0x000fe200078e023c */
[----:B------:R-:W-:Y:S02]  /*48d0*/  SEL R0, RZ, 0x1, P0 ;  /* 0x00000001ff007807 */ /* 0x000fe40000000000 */
[----:B------:R-:W-:Y:S01]  /*48e0*/  LOP3.LUT R32, R32, 0x1, RZ, 0x3c, !PT ;  /* 0x0000000120207812 */ /* 0x000fe200078e3cff */
[----:B------:R-:W-:Y:S01]  /*48f0*/  IMAD.U32 R10, RZ, RZ, UR9 ;  /* 0x00000009ff0a7e24 */ /* 0x000fe2000f8e00ff */
[----:B------:R-:W-:Y:S01]  /*4900*/  @!UP1 UIADD3 UR9, UPT, UPT, UR7, 0x78, URZ ;  /* 0x0000007807099890 */ /* 0x000fe2000fffe0ff */
[----:B------:R-:W-:Y:S02]  /*4910*/  LOP3.LUT R25, R25, R0, RZ, 0x3c, !PT ;  /* 0x0000000019197212 */ /* 0x000fe400078e3cff */
[----:B------:R-:W-:Y:S02]  /*4920*/  SEL R27, R27, RZ, P0 ;  /* 0x000000ff1b1b7207 */ /* 0x000fe40000000000 */
[----:B------:R-:W-:Y:S01]  /*4930*/  IMAD.U32 R11, RZ, RZ, UR8 ;  /* 0x00000008ff0b7e24 */ /* 0x000fe2000f8e00ff */
[----:B------:R-:W-:Y:S01]  /*4940*/  @!P4 R2UR UR14, R10 ;  /* 0x000000000a0ec2ca */ /* 0x000fe200000e0000 */
[----:B------:R-:W-:Y:S01]  /*4950*/  @!UP1 UIADD3 UR8, UPT, UPT, UR7, 0x3200, URZ ;  /* 0x0000320007089890 */ /* 0x000fe2000fffe0ff */
[----:B------:R-:W-:Y:S02]  /*4960*/  VOTEU.ALL UP1, P4 ;  /* 0x0000000000ff7886 */ /* 0x000fe40002020000 */
[----:B------:R-:W-:Y:S11]  /*4970*/  @!P4 R2UR UR15, R11 ;  /* 0x000000000b0fc2ca */ /* 0x000ff600000e0000 */
[----:B------:R-:W-:Y:S02]  /*4980*/  @!UPT UIADD3 URZ, UPT, UPT, URZ, URZ, URZ ;  /* 0x000000fffffff290 */ /* 0x000fe4000fffe0ff */
[----:B------:R2:W-:Y:S01]  /*4990*/  @!UP1 UTMALDG.3D [UR8], [UR14], desc[UR18] ;  /* 0x000012080e0095b4 */ /* 0x0005e20008011000 */
[----:B------:R2:W-:Y:S01]  /*49a0*/  @!P4 SYNCS.ARRIVE.TRANS64.RED.A0TR RZ, [UR7+0x78], R23 ;  /* 0x00007817ffffc9a7 */ /* 0x0005e20008300407 */
[----:B------:R-:W-:Y:S01]  /*49b0*/  UPLOP3.LUT UP1, UPT, UPT, UPT, UPT, 0x80, 0x8 ;  /* 0x000000000008789c */ /* 0x000fe20003f2f070 */
[----:B------:R-:W-:Y:S01]  /*49c0*/  SYNCS.ARRIVE.TRANS64.RED.A1T0 RZ, [UR13], RZ ;  /* 0x000000ffffff79a7 */ /* 0x000fe2000810040d */
[----:B------:R-:W-:Y:S09]  /*49d0*/  @P3 BRA `(.L_x_80) ;  /* 0xfffffff000943947 */ /* 0x000ff2000383ffff */
[----:B------:R-:W-:-:S04]  /*49e0*/  SHF.L.U32 R3, R32, 0x1f, RZ ;  /* 0x0000001f20037819 */ /* 0x000fc800000006ff */
[----:B------:R-:W1:Y:S02]  /*49f0*/  SYNCS.PHASECHK.TRANS64.TRYWAIT P0, [UR7+0x80], R3 ;  /* 0x00008003ff0075a7 */ /* 0x000e640008001107 */
[----:B-1----:R-:W-:Y:S05]  /*4a00*/  @!P0 BRA `(.L_x_81) ;  /* 0x0000003c008c8947 */ /* 0x002fea0003800000 */
.L_x_175:
[----:B------:R-:W3:Y:S02]  /*4a10*/  SYNCS.PHASECHK.TRANS64.TRYWAIT P0, [UR7+0x88], R3 ;  /* 0x00008803ff0075a7 */ /* 0x000ee40008001107 */
[----:B---3--:R-:W-:Y:S05]  /*4a20*/  @!P0 BRA `(.L_x_82) ;  /* 0x0000003c009c8947 */ /* 0x008fea0003800000 */
.L_x_177:
[----:B------:R-:W3:Y:S02]  /*4a30*/  SYNCS.PHASECHK.TRANS64.TRYWAIT P0, [UR7+0x90], R3 ;  /* 0x00009003ff0075a7 */ /* 0x000ee40008001107 */
[----:B---3--:R-:W-:Y:S05]  /*4a40*/  @!P0 BRA `(.L_x_83) ;  /* 0x0000003c00ac8947 */ /* 0x008fea0003800000 */
.L_x_179:
[----:B-1----:R-:W-:-:S07]  /*4a50*/  MOV R0, UR7 ;  /* 0x0000000700007c02 */ /* 0x002fce0008000f00 */
.L_x_84:
[----:B-1----:R-:W-:-:S04]  /*4a60*/  SHF.L.U32 R3, R32, 0x1f, RZ ;  /* 0x0000001f20037819 */ /* 0x002fc800000006ff */
[----:B------:R1:W3:Y:S03]  /*4a70*/  SYNCS.PHASECHK.TRANS64.TRYWAIT P0, [R0+URZ+0x98], R3 ;  /* 0x00009803000075a7 */ /* 0x0002e600080011ff */
[----:B---3--:R-:W-:Y:S05]  /*4a80*/  @!P0 NANOSLEEP.SYNCS 0x989680 ;  /* 0x009896800000895d */ /* 0x008fea0003900000 */
[----:B------:R-:W3:Y:S02]  /*4a90*/  @!P0 SYNCS.PHASECHK.TRANS64 P0, [R0+URZ+0x98], R3 ;  /* 0x00009803000085a7 */ /* 0x000ee400080010ff */
[----:B--23--:R-:W-:Y:S05]  /*4aa0*/  @P0 EXIT ;  /* 0x000000000000094d */ /* 0x00cfea0003800000 */
[----:B------:R-:W-:Y:S05]  /*4ab0*/  BRA `(.L_x_84) ;  /* 0xfffffffc00e87947 */ /* 0x000fea000383ffff */
.L_x_69:
[----:B------:R-:W-:-:S06]  /*4ac0*/  UISETP.GE.AND UP1, UPT, UR8, 0x4, UPT ;  /* 0x000000040800788c */ /* 0x000fcc000bf26270 */
[----:B------:R-:W-:-:S13]  /*4ad0*/  PLOP3.LUT P0, PT, PT, PT, UP1, 0x80, 0x8 ;  /* 0x000000000008781c */ /* 0x000fda0003f0f018 */
[----:B------:R-:W-:Y:S05]  /*4ae0*/  @!P0 EXIT ;  /* 0x000000000000894d */ /* 0x000fea0003800000 */
[----:B------:R-:W-:Y:S01]  /*4af0*/  BAR.SYNC.DEFER_BLOCKING 0x6, 0xa0 ;  /* 0x0182800000007b1d */ /* 0x000fe20000010000 */
[C---:B------:R-:W-:Y:S01]  /*4b00*/  IMAD.SHL.U32 R7, R72.reuse, 0x20, RZ ;  /* 0x0000002048077824 */ /* 0x040fe200078e00ff */
[----:B------:R-:W-:Y:S01]  /*4b10*/  SHF.R.U32.HI R0, RZ, 0x1, R72 ;  /* 0x00000001ff007819 */ /* 0x000fe20000011648 */
[C---:B------:R-:W-:Y:S01]  /*4b20*/  IMAD.SHL.U32 R64, R72.reuse, 0x10, RZ ;  /* 0x0000001048407824 */ /* 0x040fe200078e00ff */
[C---:B------:R-:W-:Y:S01]  /*4b30*/  LOP3.LUT P0, RZ, R72.reuse, 0x4, RZ, 0xc0, !PT ;  /* 0x0000000448ff7812 */ /* 0x040fe2000780c0ff */
[----:B------:R-:W-:Y:S01]  /*4b40*/  IMAD.U32 R32, R72, 0x10000, RZ ;  /* 0x0001000048207824 */ /* 0x000fe200078e00ff */
[----:B------:R-:W-:Y:S02]  /*4b50*/  UMOV UR48, 0x400 ;  /* 0x0000040000307882 */ /* 0x000fe40000000000 */
[----:B------:R-:W1:Y:S01]  /*4b60*/  LDC R63, c[0x0][0x370] ;  /* 0x0000dc00ff3f7b82 */ /* 0x000e620000000800 */
[----:B------:R-:W-:Y:S01]  /*4b70*/  ULEA UR48, UR37, UR48, 0x18 ;  /* 0x0000003025307291 */ /* 0x000fe2000f8ec0ff */
[----:B------:R-:W-:Y:S01]  /*4b80*/  LOP3.LUT R5, R7, 0xc0, RZ, 0xc0, !PT ;  /* 0x000000c007057812 */ /* 0x000fe200078ec0ff */
[----:B------:R-:W-:Y:S01]  /*4b90*/  IMAD.MOV.U32 R71, RZ, RZ, 0x20 ;  /* 0x00000020ff477424 */ /* 0x000fe200078e00ff */
[----:B------:R-:W-:Y:S01]  /*4ba0*/  LOP3.LUT R64, R64, 0x600, RZ, 0xc0, !PT ;  /* 0x0000060040407812 */ /* 0x000fe200078ec0ff */
[----:B------:R-:W-:Y:S01]  /*4bb0*/  UIADD3 UR4, UPT, UPT, UR48, 0x200, URZ ;  /* 0x0000020030047890 */ /* 0x000fe2000fffe0ff */
[----:B------:R-:W-:Y:S01]  /*4bc0*/  LOP3.LUT R0, R5, 0x8, R0, 0xf8, !PT ;  /* 0x0000000805007812 */ /* 0x000fe200078ef800 */
[----:B------:R-:W-:Y:S01]  /*4bd0*/  IMAD.SHL.U32 R5, R72, 0x4, RZ ;  /* 0x0000000448057824 */ /* 0x000fe200078e00ff */
[----:B------:R-:W2:Y:S01]  /*4be0*/  LDC R28, c[0x0][0xb0c] ;  /* 0x0002c300ff1c7b82 */ /* 0x000ea20000000800 */
[----:B------:R-:W-:Y:S01]  /*4bf0*/  LOP3.LUT R64, R64, 0x20, R7, 0xf8, !PT ;  /* 0x0000002040407812 */ /* 0x000fe200078ef807 */
[----:B------:R-:W-:Y:S01]  /*4c00*/  IMAD.MOV.U32 R70, RZ, RZ, 0x1 ;  /* 0x00000001ff467424 */ /* 0x000fe200078e00ff */
[----:B------:R-:W-:Y:S01]  /*4c10*/  LOP3.LUT R32, R32, 0x600000, RZ, 0xc0, !PT ;  /* 0x0060000020207812 */ /* 0x000fe200078ec0ff */
[----:B------:R-:W-:Y:S01]  /*4c20*/  IMAD.MOV.U32 R30, RZ, RZ, RZ ;  /* 0x000000ffff1e7224 */ /* 0x000fe200078e00ff */
[----:B------:R-:W-:-:S02]  /*4c30*/  LOP3.LUT R5, R0, 0x18, R5, 0x78, !PT ;  /* 0x0000001800057812 */ /* 0x000fc400078e7805 */
[----:B------:R-:W-:Y:S02]  /*4c40*/  CS2R R68, SRZ ;  /* 0x0000000000447805 */ /* 0x000fe4000001ff00 */
[----:B------:R-:W-:Y:S01]  /*4c50*/  LOP3.LUT R64, R64, 0x100, R7, 0xf8, !PT ;  /* 0x0000010040407812 */ /* 0x000fe200078ef807 */
[----:B------:R-:W4:Y:S01]  /*4c60*/  LDC R61, c[0x0][0xb20] ;  /* 0x0002c800ff3d7b82 */ /* 0x000f220000000800 */
[----:B------:R-:W3:Y:S01]  /*4c70*/  LDS R3, [UR48+0x160] ;  /* 0x00016030ff037984 */ /* 0x000ee20008000800 */
[----:B------:R-:W-:Y:S01]  /*4c80*/  LOP3.LUT R72, R72, 0x60, RZ, 0xc0, !PT ;  /* 0x0000006048487812 */ /* 0x000fe200078ec0ff */
[----:B------:R-:W-:Y:S01]  /*4c90*/  IMAD.MOV.U32 R75, RZ, RZ, RZ ;  /* 0x000000ffff4b7224 */ /* 0x000fe200078e00ff */
[----:B------:R-:W-:Y:S01]  /*4ca0*/  LOP3.LUT R64, R64, R5, RZ, 0xfc, !PT ;  /* 0x0000000540407212 */ /* 0x000fe200078efcff */
[----:B------:R-:W-:Y:S01]  /*4cb0*/  IMAD.U32 R66, RZ, RZ, UR4 ;  /* 0x00000004ff427e24 */ /* 0x000fe2000f8e00ff */
[----:B------:R-:W-:Y:S01]  /*4cc0*/  SEL R71, R71, 0xffffffe0, !P0 ;  /* 0xffffffe047477807 */ /* 0x000fe20004000000 */
[----:B------:R-:W1:Y:S01]  /*4cd0*/  LDCU.64 UR52, c[0x0][0x348] ;  /* 0x00006900ff3477ac */ /* 0x000e620008000a00 */
[----:B------:R-:W1:Y:S01]  /*4ce0*/  LDC R27, c[0x0][0xb30] ;  /* 0x0002cc00ff1b7b82 */ /* 0x000e620000000800 */
[----:B------:R-:W1:Y:S01]  /*4cf0*/  LDCU.64 UR38, c[0x0][0x888] ;  /* 0x00011100ff2677ac */ /* 0x000e620008000a00 */
[----:B------:R-:W1:Y:S06]  /*4d00*/  LDCU.64 UR44, c[0x0][0x890] ;  /* 0x00011200ff2c77ac */ /* 0x000e6c0008000a00 */
[----:B------:R-:W1:Y:S01]  /*4d10*/  LDC.64 R56, c[0x0][0xb10] ;  /* 0x0002c400ff387b82 */ /* 0x000e620000000a00 */
[----:B------:R-:W-:Y:S01]  /*4d20*/  UMOV UR49, URZ ;  /* 0x000000ff00317c82 */ /* 0x000fe20008000000 */
[----:B------:R-:W-:-:S06]  /*4d30*/  UMOV UR51, URZ ;  /* 0x000000ff00337c82 */ /* 0x000fcc0008000000 */
[----:B------:R-:W1:Y:S08]  /*4d40*/  LDC.64 R24, c[0x0][0xb18] ;  /* 0x0002c600ff187b82 */ /* 0x000e700000000a00 */
[----:B------:R-:W1:Y:S08]  /*4d50*/  LDC.64 R22, c[0x0][0xb28] ;  /* 0x0002ca00ff167b82 */ /* 0x000e700000000a00 */
[----:B------:R-:W1:Y:S01]  /*4d60*/  LDC.64 R54, c[0x0][0x8b0] ;  /* 0x00022c00ff367b82 */ /* 0x000e620000000a00 */
[----:B---3--:R-:W-:-:S07]  /*4d70*/  IMAD.IADD R32, R3, 0x1, R32 ;  /* 0x0000000103207824 */ /* 0x008fce00078e0220 */
[----:B------:R-:W3:Y:S08]  /*4d80*/  LDC.64 R52, c[0x0][0x8a8] ;  /* 0x00022a00ff347b82 */ /* 0x000ef00000000a00 */
[----:B--2-4-:R-:W1:Y:S02]  /*4d90*/  LDC R62, c[0x0][0x374] ;  /* 0x0000dd00ff3e7b82 */ /* 0x014e640000000800 */
.L_x_128:
[C---:B------:R-:W-:Y:S02]  /*4da0*/  LEA R0, R75.reuse, UR48, 0x3 ;  /* 0x000000304b007c11 */ /* 0x040fe4000f8e18ff */
[----:B------:R-:W-:Y:S02]  /*4db0*/  SHF.L.U32 R3, R68, 0x1f, RZ ;  /* 0x0000001f44037819 */ /* 0x000fe400000006ff */
[----:B------:R-:W-:Y:S02]  /*4dc0*/  LEA R16, R75, UR48, 0x4 ;  /* 0x000000304b107c11 */ /* 0x000fe4000f8e20ff */
[----:B------:R-:W2:Y:S02]  /*4dd0*/  SYNCS.PHASECHK.TRANS64.TRYWAIT P0, [R0+URZ+0xb0], R3 ;  /* 0x0000b003000075a7 */ /* 0x000ea400080011ff */
[----:B-12---:R-:W-:Y:S05]  /*4de0*/  @!P0 BRA `(.L_x_85) ;  /* 0x0000003800dc8947 */ /* 0x006fea0003800000 */
.L_x_180:
[----:B------:R-:W4:Y:S01]  /*4df0*/  LDC.64 R12, c[0x0][0xb10] ;  /* 0x0002c400ff0c7b82 */ /* 0x000f220000000a00 */
[----:B------:R-:W3:Y:S01]  /*4e00*/  LDS.128 R16, [R16+0x140] ;  /* 0x0001400010107984 */ /* 0x000ee20000000c00 */
[----:B-1----:R-:W-:Y:S01]  /*4e10*/  ISETP.NE.AND P1, PT, R27, 0x1, PT ;  /* 0x000000011b00780c */ /* 0x002fe20003f25270 */
[----:B--2---:R-:W-:Y:S01]  /*4e20*/  VIADD R0, R0, 0xc0 ;  /* 0x000000c000007836 */ /* 0x004fe20000000000 */
[----:B------:R-:W-:Y:S04]  /*4e30*/  ISETP.GE.AND P0, PT, R26, 0x1, PT ;  /* 0x000000011a00780c */ /* 0x000fe80003f06270 */
[----:B------:R-:W1:Y:S01]  /*4e40*/  LDC.64 R10, c[0x0][0xb18] ;  /* 0x0002c600ff0a7b82 */ /* 0x000e620000000a00 */
[----:B------:R-:W-:Y:S01]  /*4e50*/  PRMT R0, RZ, 0x654, R0 ;  /* 0x00000654ff007816 */ /* 0x000fe20000000000 */
[----:B------:R-:W-:Y:S01]  /*4e60*/  @!PT LDS RZ, [RZ] ;  /* 0x00000000fffff984 */ /* 0x000fe20000000800 */
[----:B------:R-:W-:Y:S01]  /*4e70*/  @!PT LDS RZ, [RZ] ;  /* 0x00000000fffff984 */ /* 0x000fe20000000800 */
[----:B------:R-:W-:Y:S01]  /*4e80*/  @!PT LDS RZ, [RZ] ;  /* 0x00000000fffff984 */ /* 0x000fe20000000800 */
[----:B------:R-:W-:Y:S01]  /*4e90*/  @!PT LDS RZ, [RZ] ;  /* 0x00000000fffff984 */ /* 0x000fe20000000800 */
[----:B------:R2:W-:Y:S06]  /*4ea0*/  MEMBAR.ALL.CTA ;  /* 0x0000000000007992 */ /* 0x0005ec0000008000 */
[----:B--2---:R-:W2:Y:S01]  /*4eb0*/  FENCE.VIEW.ASYNC.S ;  /* 0x00000000000073c6 */ /* 0x004ea20000000000 */
[----:B------:R-:W1:Y:S08]  /*4ec0*/  @!P1 LDC R14, c[0x0][0xb20] ;  /* 0x0002c800ff0e9b82 */ /* 0x000e700000000800 */
[----:B------:R-:W1:Y:S01]  /*4ed0*/  @!P1 LDC R9, c[0x0][0xb0c] ;  /* 0x0002c300ff099b82 */ /* 0x000e620000000800 */
[----:B--2---:R2:W-:Y:S01]  /*4ee0*/  SYNCS.ARRIVE.TRANS64.RED.A1T0 RZ, [R0+URZ], RZ ;  /* 0x000000ff00ff79a7 */ /* 0x0045e200081004ff */
[----:B---3--:R-:W-:Y:S04]  /*4ef0*/  LOP3.LUT P4, RZ, R18, 0x1, RZ, 0xc0, !PT ;  /* 0x0000000112ff7812 */ /* 0x008fe8000788c0ff */
[----:B------:R-:W-:Y:S09]  /*4f00*/  P2R R73, PR, RZ, 0x10 ;  /* 0x00000010ff497803 */ /* 0x000ff20000000000 */
[----:B------:R-:W-:Y:S02]  /*4f10*/  @P4 MOV R31, R16 ;  /* 0x00000010001f4202 */ /* 0x000fe40000000f00 */
[----:B------:R-:W-:Y:S01]  /*4f20*/  @P4 LOP3.LUT R29, R17, 0xffff, RZ, 0xc0, !PT ;  /* 0x0000ffff111d4812 */ /* 0x000fe200078ec0ff */
[----:B--2-4-:R-:W-:Y:S06]  /*4f30*/  @!P0 BRA `(.L_x_86) ;  /* 0x0000000000a48947 */ /* 0x014fec0003800000 */
[----:B------:R-:W-:Y:S01]  /*4f40*/  IMAD.HI.U32 R36, R62, R25, RZ ;  /* 0x000000193e247227 */ /* 0x000fe200078e00ff */
[----:B------:R-:W-:Y:S02]  /*4f50*/  ISETP.NE.AND P0, PT, R24, 0x1, PT ;  /* 0x000000011800780c */ /* 0x000fe40003f05270 */
[----:B------:R-:W-:Y:S01]  /*4f60*/  ISETP.NE.AND P2, PT, R26, 0x1, PT ;  /* 0x000000011a00780c */ /* 0x000fe20003f45270 */
[-C--:B------:R-:W-:Y:S01]  /*4f70*/  IMAD.HI.U32 R34, R63, R56.reuse, RZ ;  /* 0x000000383f227227 */ /* 0x080fe200078e00ff */
[----:B------:R-:W-:Y:S02]  /*4f80*/  SHF.R.U32.HI R37, RZ, R61, R36 ;  /* 0x0000003dff257219 */ /* 0x000fe40000011624 */
[----:B------:R-:W-:Y:S01]  /*4f90*/  ISETP.NE.AND P3, PT, R28, 0x1, PT ;  /* 0x000000011c00780c */ /* 0x000fe20003f65270 */
[----:B------:R-:W-:Y:S01]  /*4fa0*/  IMAD.HI.U32 R40, R29, R25, RZ ;  /* 0x000000191d287227 */ /* 0x000fe200078e00ff */
[----:B------:R-:W-:Y:S02]  /*4fb0*/  SHF.R.U32.HI R34, RZ, R57, R34 ;  /* 0x00000039ff227219 */ /* 0x000fe40000011622 */
[----:B------:R-:W-:Y:S01]  /*4fc0*/  SEL R3, R62, R37, !P0 ;  /* 0x000000253e037207 */ /* 0x000fe20004000000 */
[----:B------:R-:W-:Y:S01]  /*4fd0*/  IMAD.HI.U32 R38, R31, R56, RZ ;  /* 0x000000381f267227 */ /* 0x000fe200078e00ff */
[----:B------:R-:W-:Y:S03]  /*4fe0*/  SEL R7, R63, R34, !P3 ;  /* 0x000000223f077207 */ /* 0x000fe60005800000 */
[-C--:B------:R-:W-:Y:S01]  /*4ff0*/  IMAD.HI.U32 R34, R3, R22.reuse, RZ ;  /* 0x0000001603227227 */ /* 0x080fe200078e00ff */
[----:B------:R-:W-:Y:S03]  /*5000*/  SHF.R.U32.HI R38, RZ, R57, R38 ;  /* 0x00000039ff267219 */ /* 0x000fe60000011626 */
[----:B------:R-:W-:Y:S01]  /*5010*/  IMAD.HI.U32 R36, R7, R22, RZ ;  /* 0x0000001607247227 */ /* 0x000fe200078e00ff */
[----:B------:R-:W-:Y:S02]  /*5020*/  @P2 SHF.R.U32.HI R3, RZ, R23, R34 ;  /* 0x00000017ff032219 */ /* 0x000fe40000011622 */
[----:B------:R-:W-:Y:S02]  /*5030*/  SHF.R.U32.HI R34, RZ, R61, R40 ;  /* 0x0000003dff227219 */ /* 0x000fe40000011628 */
[----:B------:R-:W-:Y:S01]  /*5040*/  @P2 SHF.R.U32.HI R7, RZ, R23, R36 ;  /* 0x00000017ff072219 */ /* 0x000fe20000011624 */
[C---:B------:R-:W-:Y:S01]  /*5050*/  IMAD R2, R26.reuse, R3, RZ ;  /* 0x000000031a027224 */ /* 0x040fe200078e02ff */
[----:B------:R-:W-:Y:S02]  /*5060*/  SEL R5, R29, R34, !P0 ;  /* 0x000000221d057207 */ /* 0x000fe40004000000 */
[----:B------:R-:W-:Y:S01]  /*5070*/  SEL R3, R31, R38, !P3 ;  /* 0x000000261f037207 */ /* 0x000fe20005800000 */
[----:B------:R-:W-:Y:S01]  /*5080*/  IMAD R4, R26, R7, RZ ;  /* 0x000000071a047224 */ /* 0x000fe200078e02ff */
[C---:B------:R-:W-:Y:S01]  /*5090*/  ISETP.GE.AND P0, PT, R5.reuse, R2, PT ;  /* 0x000000020500720c */ /* 0x040fe20003f06270 */
[----:B------:R-:W-:Y:S03]  /*50a0*/  IMAD.HI.U32 R6, R5, R22, RZ ;  /* 0x0000001605067227 */ /* 0x000fe600078e00ff */
[----:B------:R-:W-:Y:S01]  /*50b0*/  ISETP.GE.OR P0, PT, R3, R4, P0 ;  /* 0x000000040300720c */ /* 0x000fe20000706670 */
[----:B------:R-:W-:Y:S01]  /*50c0*/  IMAD.MOV R4, RZ, RZ, -R3 ;  /* 0x000000ffff047224 */ /* 0x000fe200078e0a03 */
[-C--:B------:R-:W-:Y:S03]  /*50d0*/  SHF.R.U32.HI R6, RZ, R23.reuse, R6 ;  /* 0x00000017ff067219 */ /* 0x080fe60000011606 */
[----:B------:R-:W-:Y:S01]  /*50e0*/  IMAD R31, R28, R4, R31 ;  /* 0x000000041c1f7224 */ /* 0x000fe200078e021f */
[----:B------:R-:W-:Y:S05]  /*50f0*/  SEL R15, R5, R6, !P2 ;  /* 0x00000006050f7207 */ /* 0x000fea0005000000 */
[----:B------:R-:W-:Y:S02]  /*5100*/  IMAD.MOV R6, RZ, RZ, -R15 ;  /* 0x000000ffff067224 */ /* 0x000fe400078e0a0f */
[C---:B------:R-:W-:Y:S04]  /*5110*/  @!P0 IMAD.HI.U32 R2, R3.reuse, R22, RZ ;  /* 0x0000001603028227 */ /* 0x040fe800078e00ff */
[----:B------:R-:W-:Y:S01]  /*5120*/  IMAD R6, R26, R6, R5 ;  /* 0x000000061a067224 */ /* 0x000fe200078e0205 */
[----:B------:R-:W-:Y:S04]  /*5130*/  @!P0 SHF.R.U32.HI R2, RZ, R23, R2 ;  /* 0x00000017ff028219 */ /* 0x000fe80000011602 */
[----:B------:R-:W-:Y:S02]  /*5140*/  @!P0 SEL R0, R3, R2, !P2 ;  /* 0x0000000203008207 */ /* 0x000fe40005000000 */
[----:B------:R-:W-:Y:S02]  /*5150*/  IADD3 R2, PT, PT, -R5, RZ, RZ ;  /* 0x000000ff05027210 */ /* 0x000fe40007ffe1ff */
[----:B------:R-:W-:Y:S01]  /*5160*/  @!P0 IADD3 R8, PT, PT, R15, -R0, RZ ;  /* 0x800000000f088210 */ /* 0x000fe20007ffe0ff */
[----:B------:R-:W-:Y:S02]  /*5170*/  @!P0 IMAD R0, R7, R6, R0 ;  /* 0x0000000607008224 */ /* 0x000fe400078e0200 */
[----:B------:R-:W-:Y:S02]  /*5180*/  IMAD R29, R24, R2, R29 ;  /* 0x00000002181d7224 */ /* 0x000fe400078e021d */
[----:B------:R-:W-:Y:S02]  /*5190*/  @!P0 IMAD R5, R8, R26, R3 ;  /* 0x0000001a08058224 */ /* 0x000fe400078e0203 */
[----:B------:R-:W-:Y:S04]  /*51a0*/  @!P0 IMAD.MOV.U32 R3, RZ, RZ, R0 ;  /* 0x000000ffff038224 */ /* 0x000fe800078e0000 */
[----:B------:R-:W-:Y:S02]  /*51b0*/  IMAD R31, R3, R28, R31 ;  /* 0x0000001c031f7224 */ /* 0x000fe400078e021f */
[----:B------:R-:W-:Y:S07]  /*51c0*/  IMAD R29, R5, R24, R29 ;  /* 0x00000018051d7224 */ /* 0x000fee00078e021d */
.L_x_86:
[----:B-1----:R-:W-:Y:S01]  /*51d0*/  @!P1 ISETP.NE.AND P0, PT, R10, 0x1, PT ;  /* 0x000000010a00980c */ /* 0x002fe20003f05270 */
[----:B------:R-:W-:Y:S01]  /*51e0*/  @!P1 IMAD.HI.U32 R3, R29, R11, RZ ;  /* 0x0000000b1d039227 */ /* 0x000fe200078e00ff */
[----:B------:R-:W-:Y:S01]  /*51f0*/  R2UR UR42, R21 ;  /* 0x00000000152a72ca */ /* 0x000fe200000e0000 */
[----:B------:R-:W-:Y:S01]  /*5200*/  BSSY.RECONVERGENT B6, `(.L_x_87) ;  /* 0x0000031000067945 */ /* 0x000fe20003800200 */
[----:B------:R-:W-:Y:S01]  /*5210*/  R2UR UR41, R20 ;  /* 0x00000000142972ca */ /* 0x000fe200000e0000 */
[----:B------:R-:W-:Y:S01]  /*5220*/  @!P1 IMAD.HI.U32 R0, R31, R12, RZ ;  /* 0x0000000c1f009227 */ /* 0x000fe200078e00ff */
[----:B------:R-:W-:Y:S02]  /*5230*/  @!P1 SHF.R.U32.HI R2, RZ, R14, R3 ;  /* 0x0000000eff029219 */ /* 0x000fe40000011603 */
[----:B------:R-:W-:Y:S01]  /*5240*/  @!P1 ISETP.NE.AND P2, PT, R9, 0x1, PT ;  /* 0x000000010900980c */ /* 0x000fe20003f45270 */
[----:B------:R-:W-:Y:S01]  /*5250*/  VIADD R75, R75, 0x1 ;  /* 0x000000014b4b7836 */ /* 0x000fe20000000000 */
[----:B------:R-:W-:Y:S02]  /*5260*/  @!P1 SEL R2, R29, R2, !P0 ;  /* 0x000000021d029207 */ /* 0x000fe40004000000 */
[----:B------:R-:W-:Y:S02]  /*5270*/  @!P1 SHF.R.U32.HI R0, RZ, R13, R0 ;  /* 0x0000000dff009219 */ /* 0x000fe40000011600 */
[----:B------:R-:W-:Y:S01]  /*5280*/  LOP3.LUT P0, RZ, R66, 0x1b0, RZ, 0xc0, !PT ;  /* 0x000001b042ff7812 */ /* 0x000fe2000780c0ff */
[----:B------:R-:W-:Y:S01]  /*5290*/  USHF.L.U32 UR42, UR42, 0x6, URZ ;  /* 0x000000062a2a7899 */ /* 0x000fe200080006ff */
[----:B------:R-:W-:Y:S01]  /*52a0*/  @!P1 SEL R3, R31, R0, !P2 ;  /* 0x000000001f039207 */ /* 0x000fe20005000000 */
[----:B------:R-:W-:Y:S01]  /*52b0*/  USHF.L.U32 UR41, UR41, 0x7, URZ ;  /* 0x0000000729297899 */ /* 0x000fe200080006ff */
[----:B------:R-:W-:Y:S03]  /*52c0*/  @P4 SHF.R.U32.HI R67, RZ, 0x10, R17 ;  /* 0x00000010ff434819 */ /* 0x000fe60000011611 */
[----:B------:R-:W-:Y:S02]  /*52d0*/  @!P1 IMAD.IADD R0, R2, 0x1, -R3 ;  /* 0x0000000102009824 */ /* 0x000fe400078e0a03 */
[----:B------:R-:W-:Y:S02]  /*52e0*/  @!P1 IMAD.IADD R2, R3, 0x1, -R2 ;  /* 0x0000000103029824 */ /* 0x000fe400078e0a02 */
[----:B------:R-:W-:Y:S02]  /*52f0*/  @!P1 IMAD R31, R0, R9, R31 ;  /* 0x00000009001f9224 */ /* 0x000fe400078e021f */
[----:B------:R-:W-:Y:S01]  /*5300*/  @!P1 IMAD R29, R2, R10, R29 ;  /* 0x0000000a021d9224 */ /* 0x000fe200078e021d */
[----:B------:R-:W-:Y:S06]  /*5310*/  @!P0 BRA `(.L_x_88) ;  /* 0x00000000007c8947 */ /* 0x000fec0003800000 */
[----:B------:R-:W1:Y:S01]  /*5320*/  LDCU.64 UR8, c[0x4][0x80] ;  /* 0x01001000ff0877ac */ /* 0x000e620008000a00 */
[----:B------:R-:W-:Y:S01]  /*5330*/  MOV R2, 0x0 ;  /* 0x0000000000027802 */ /* 0x000fe20000000f00 */
[----:B------:R-:W-:Y:S02]  /*5340*/  HFMA2 R12, -RZ, RZ, 0, 5.9604644775390625e-08 ;  /* 0x00000001ff0c7431 */ /* 0x000fe400000001ff */
[----:B------:R-:W-:Y:S01]  /*5350*/  IMAD.MOV.U32 R8, RZ, RZ, 0x70 ;  /* 0x00000070ff087424 */ /* 0x000fe200078e00ff */
[----:B------:R2:W3:Y:S01]  /*5360*/  LDC.64 R14, c[0x4][R2] ;  /* 0x01000000020e7b82 */ /* 0x0004e20000000a00 */
[----:B------:R-:W4:Y:S01]  /*5370*/  LDCU.64 UR6, c[0x4][0x88] ;  /* 0x01001100ff0677ac */ /* 0x000f220008000a00 */
[----:B------:R-:W-:Y:S01]  /*5380*/  IMAD.MOV.U32 R13, RZ, RZ, RZ ;  /* 0x000000ffff0d7224 */ /* 0x000fe200078e00ff */
[----:B------:R-:W2:Y:S01]  /*5390*/  LDCU.64 UR4, c[0x4][0x8] ;  /* 0x01000100ff0477ac */ /* 0x000ea20008000a00 */
[----:B-1----:R-:W-:Y:S01]  /*53a0*/  MOV R5, UR9 ;  /* 0x0000000900057c02 */ /* 0x002fe20008000f00 */
[----:B------:R-:W-:Y:S01]  /*53b0*/  IMAD.U32 R4, RZ, RZ, UR8 ;  /* 0x00000008ff047e24 */ /* 0x000fe2000f8e00ff */
[----:B----4-:R-:W-:Y:S01]  /*53c0*/  MOV R7, UR7 ;  /* 0x0000000700077c02 */ /* 0x010fe20008000f00 */
[----:B------:R-:W-:Y:S01]  /*53d0*/  IMAD.U32 R6, RZ, RZ, UR6 ;  /* 0x00000006ff067e24 */ /* 0x000fe2000f8e00ff */
[----:B--2---:R-:W-:Y:S01]  /*53e0*/  MOV R11, UR5 ;  /* 0x00000005000b7c02 */ /* 0x004fe20008000f00 */
[----:B------:R-:W-:Y:S02]  /*53f0*/  IMAD.U32 R10, RZ, RZ, UR4 ;  /* 0x00000004ff0a7e24 */ /* 0x000fe4000f8e00ff */
[----:B------:R-:W-:Y:S07]  /*5400*/  LEPC R20, `(.L_x_89) ;  /* 0x000000001014794e */ /* 0x000fee0000000000 */
[----:B---3-5:R-:W-:Y:S05]  /*5410*/  CALL.ABS.NOINC R14 ;  /* 0x000000000e007343 */ /* 0x028fea0003c00000 */
.L_x_89:
[----:B------:R-:W1:Y:S01]  /*5420*/  LDCU.64 UR8, c[0x4][0x80] ;  /* 0x01001000ff0877ac */ /* 0x000e620008000a00 */
[----:B------:R-:W2:Y:S01]  /*5430*/  LDC.64 R2, c[0x4][R2] ;  /* 0x0100000002027b82 */ /* 0x000ea20000000a00 */
[----:B------:R-:W-:Y:S02]  /*5440*/  HFMA2 R12, -RZ, RZ, 0, 5.9604644775390625e-08 ;  /* 0x00000001ff0c7431 */ /* 0x000fe400000001ff */
[----:B------:R-:W-:Y:S02]  /*5450*/  IMAD.MOV.U32 R8, RZ, RZ, 0x70 ;  /* 0x00000070ff087424 */ /* 0x000fe400078e00ff */
[----:B------:R-:W-:Y:S01]  /*5460*/  IMAD.MOV.U32 R13, RZ, RZ, RZ ;  /* 0x000000ffff0d7224 */ /* 0x000fe200078e00ff */
[----:B------:R-:W3:Y:S01]  /*5470*/  LDCU.64 UR6, c[0x4][0x88] ;  /* 0x01001100ff0677ac */ /* 0x000ee20008000a00 */
[----:B------:R-:W4:Y:S01]  /*5480*/  LDCU.64 UR4, c[0x4][0x8] ;  /* 0x01000100ff0477ac */ /* 0x000f220008000a00 */
[----:B-1----:R-:W-:Y:S02]  /*5490*/  MOV R4, UR8 ;  /* 0x0000000800047c02 */ /* 0x002fe40008000f00 */
[----:B------:R-:W-:Y:S02]  /*54a0*/  MOV R5, UR9 ;  /* 0x0000000900057c02 */ /* 0x000fe40008000f00 */
[----:B---3--:R-:W-:Y:S01]  /*54b0*/  MOV R7, UR7 ;  /* 0x0000000700077c02 */ /* 0x008fe20008000f00 */
[----:B------:R-:W-:Y:S01]  /*54c0*/  IMAD.U32 R6, RZ, RZ, UR6 ;  /* 0x00000006ff067e24 */ /* 0x000fe2000f8e00ff */
[----:B----4-:R-:W-:Y:S01]  /*54d0*/  MOV R11, UR5 ;  /* 0x00000005000b7c02 */ /* 0x010fe20008000f00 */
[----:B------:R-:W-:Y:S02]  /*54e0*/  IMAD.U32 R10, RZ, RZ, UR4 ;  /* 0x00000004ff0a7e24 */ /* 0x000fe4000f8e00ff */
[----:B------:R-:W-:Y:S07]  /*54f0*/  LEPC R20, `(.L_x_88) ;  /* 0x000000001014794e */ /* 0x000fee0000000000 */
[----:B--2---:R-:W-:Y:S05]  /*5500*/  CALL.ABS.NOINC R2 ;  /* 0x0000000002007343 */ /* 0x004fea0003c00000 */
.L_x_88:
[----:B------:R-:W-:Y:S05]  /*5510*/  BSYNC.RECONVERGENT B6 ;  /* 0x0000000000067941 */ /* 0x000fea0003800200 */
.L_x_87:
[----:B------:R-:W-:Y:S01]  /*5520*/  ISETP.NE.U32.AND P4, PT, R54, RZ, PT ;  /* 0x000000ff3600720c */ /* 0x000fe20003f85070 */
[----:B------:R-:W-:Y:S01]  /*5530*/  UISETP.NE.AND UP2, UPT, UR50, URZ, UPT ;  /* 0x000000ff3200728c */ /* 0x000fe2000bf45270 */
[----:B------:R-:W-:Y:S01]  /*5540*/  ISETP.NE.U32.AND P2, PT, RZ, UR38, PT ;  /* 0x00000026ff007c0c */ /* 0x000fe2000bf45070 */
[----:B------:R-:W-:Y:S01]  /*5550*/  UISETP.NE.U32.AND UP1, UPT, UR44, URZ, UPT ;  /* 0x000000ff2c00728c */ /* 0x000fe2000bf25070 */
[----:B------:R-:W-:Y:S01]  /*5560*/  ISETP.NE.AND.EX P4, PT, R55, RZ, PT, P4 ;  /* 0x000000ff3700720c */ /* 0x000fe20003f85340 */
[----:B------:R-:W-:Y:S01]  /*5570*/  UPLOP3.LUT UP0, UPT, UPT, UPT, UPT, 0x40, 0x4 ;  /* 0x000000000004789c */ /* 0x000fe20003f0e870 */
[----:B------:R-:W-:Y:S01]  /*5580*/  ISETP.NE.AND.EX P2, PT, RZ, UR39, PT, P2 ;  /* 0x00000027ff007c0c */ /* 0x000fe2000bf45320 */
[----:B------:R-:W-:Y:S01]  /*5590*/  UISETP.NE.AND.EX UP1, UPT, UR45, URZ, UPT, UP1 ;  /* 0x000000ff2d00728c */ /* 0x000fe2000bf25310 */
[----:B------:R-:W-:Y:S04]  /*55a0*/  PLOP3.LUT P1, PT, PT, PT, UP2, 0x80, 0x8 ;  /* 0x000000000008781c */ /* 0x000fe80003f2f028 */
[----:B------:R-:W-:Y:S06]  /*55b0*/  @UP2 UPLOP3.LUT UP0, UPT, UPT, UPT, UP1, 0x80, 0x8 ;  /* 0x000000000008289c */ /* 0x000fec0003f0f010 */
[----:B------:R-:W-:Y:S01]  /*55c0*/  PLOP3.LUT P0, PT, PT, PT, UP0, 0x80, 0x8 ;  /* 0x000000000008781c */ /* 0x000fe20003f0f008 */
[----:B------:R-:W-:Y:S01]  /*55d0*/  @!UPT UIADD3 URZ, UPT, UPT, URZ, URZ, URZ ;  /* 0x000000fffffff290 */ /* 0x000fe2000fffe0ff */
[----:B------:R-:W-:Y:S11]  /*55e0*/  BRA.U !UP1, `(.L_x_90) ;  /* 0x0000000109387547 */ /* 0x000ff6000b800000 */
[----:B------:R-:W-:Y:S01]  /*55f0*/  UISETP.NE.U32.AND UP0, UPT, UR38, URZ, UPT ;  /* 0x000000ff2600728c */ /* 0x000fe2000bf05070 */
[----:B------:R-:W-:Y:S02]  /*5600*/  HFMA2 R0, -RZ, RZ, 0, 5.9604644775390625e-08 ;  /* 0x00000001ff007431 */ /* 0x000fe400000001ff */
[----:B------:R-:W-:Y:S01]  /*5610*/  IMAD.MOV.U32 R59, RZ, RZ, 0x1 ;  /* 0x00000001ff3b7424 */ /* 0x000fe200078e00ff */
[----:B------:R-:W-:Y:S06]  /*5620*/  UISETP.NE.AND.EX UP0, UPT, UR39, URZ, UPT, UP0 ;  /* 0x000000ff2700728c */ /* 0x000fec000bf05300 */
[----:B------:R-:W-:Y:S05]  /*5630*/  PLOP3.LUT P3, PT, PT, PT, UP0, 0x80, 0x8 ;  /* 0x000000000008781c */ /* 0x000fea0003f6f008 */
[----:B------:R-:W1:Y:S01]  /*5640*/  @UP0 LDCU.64 UR6, c[0x0][0x888] ;  /* 0x00011100ff0607ac */ /* 0x000e620008000a00 */
[----:B------:R-:W-:Y:S07]  /*5650*/  @UP0 UIMAD UR4, UR36, UR44, URZ ;  /* 0x0000002c240402a4 */ /* 0x000fee000f8e02ff */
[----:B------:R-:W-:Y:S01]  /*5660*/  @!P3 PRMT R59, R0, 0x7610, R59 ;  /* 0x00007610003bb816 */ /* 0x000fe2000000003b */
[----:B-1----:R-:W-:Y:S03]  /*5670*/  @UP0 UIMAD.WIDE UR6, UR4, 0x4, UR6 ;  /* 0x00000004040608a5 */ /* 0x002fe6000f8e0206 */
[----:B------:R-:W1:Y:S03]  /*5680*/  @!UP0 LDCU UR4, c[0x0][0x880] ;  /* 0x00011000ff0487ac */ /* 0x000e660008000800 */
[----:B------:R-:W-:Y:S01]  /*5690*/  IMAD.U32 R2, RZ, RZ, UR6 ;  /* 0x00000006ff027e24 */ /* 0x000fe2000f8e00ff */
[----:B------:R-:W-:Y:S05]  /*56a0*/  MOV R3, UR7 ;  /* 0x0000000700037c02 */ /* 0x000fea0008000f00 */
[----:B-----5:R2:W5:Y:S02]  /*56b0*/  @P3 LDG.E R35, desc[UR46][R2.64] ;  /* 0x0000002e02233981 */ /* 0x020564000c1e1900 */
[----:B-12---:R-:W-:Y:S02]  /*56c0*/  @!P3 IMAD.U32 R35, RZ, RZ, UR4 ;  /* 0x00000004ff23be24 */ /* 0x006fe4000f8e00ff */
.L_x_90:
[----:B------:R-:W-:Y:S05]  /*56d0*/  @!P4 BRA `(.L_x_91) ;  /* 0x000000000020c947 */ /* 0x000fea0003800000 */
[----:B------:R-:W-:Y:S04]  /*56e0*/  ISETP.NE.U32.AND P3, PT, R52, RZ, PT ;  /* 0x000000ff3400720c */ /* 0x000fe80003f65070 */
[----:B------:R-:W-:Y:S11]  /*56f0*/  ISETP.NE.AND.EX P3, PT, R53, RZ, PT, P3 ;  /* 0x000000ff3500720c */ /* 0x000ff60003f65330 */
[----:B------:R-:W-:Y:S02]  /*5700*/  @!UPT UIADD3 URZ, UPT, UPT, URZ, URZ, URZ ;  /* 0x000000fffffff290 */ /* 0x000fe4000fffe0ff */
[----:B------:R-:W1:Y:S01]  /*5710*/  @P3 LDC.64 R2, c[0x0][0x8a8] ;  /* 0x00022a00ff023b82 */ /* 0x000e620000000a00 */
[----:B------:R-:W-:Y:S04]  /*5720*/  @P3 IMAD R0, R54, UR36, RZ ;  /* 0x0000002436003c24 */ /* 0x000fe8000f8e02ff */
[----:B-1----:R-:W-:Y:S05]  /*5730*/  @P3 IMAD.WIDE R2, R0, 0x4, R2 ;  /* 0x0000000400023825 */ /* 0x002fea00078e0202 */
[----:B-----5:R1:W5:Y:S02]  /*5740*/  @P3 LDG.E R33, desc[UR46][R2.64] ;  /* 0x0000002e02213981 */ /* 0x020364000c1e1900 */
[----:B-1----:R-:W2:Y:S02]  /*5750*/  @!P3 LDC R33, c[0x0][0x8a0] ;  /* 0x00022800ff21bb82 */ /* 0x002ea40000000800 */
.L_x_91:
[----:B-----5:R-:W-:Y:S01]  /*5760*/  FSETP.NEU.AND P3, PT, R35, RZ, PT ;  /* 0x000000ff2300720b */ /* 0x020fe20003f6d000 */
[----:B------:R-:W-:Y:S01]  /*5770*/  IMAD.SHL.U32 R80, R64, 0x2, RZ ;  /* 0x0000000240507824 */ /* 0x000fe200078e00ff */
[----:B------:R-:W-:Y:S01]  /*5780*/  SEL R7, RZ, 0xffffffff, P2 ;  /* 0xffffffffff077807 */ /* 0x000fe20001000000 */
[----:B------:R-:W-:Y:S01]  /*5790*/  BSSY B1, `(.L_x_92) ;  /* 0x0000036000017945 */ /* 0x000fe20003800000 */
[----:B------:R-:W-:Y:S01]  /*57a0*/  @P1 LOP3.LUT P2, RZ, R59, 0xff, RZ, 0xc0, !PT ;  /* 0x000000ff3bff1812 */ /* 0x000fe2000784c0ff */
[----:B------:R-:W-:Y:S01]  /*57b0*/  VIADD R78, R80, UR48 ;  /* 0x00000030504e7c36 */ /* 0x000fe20008000000 */
[----:B------:R-:W-:Y:S01]  /*57c0*/  @P1 SEL R2, RZ, 0xffffffff, P3 ;  /* 0xffffffffff021807 */ /* 0x000fe20001800000 */
[----:B------:R-:W-:Y:S01]  /*57d0*/  IMAD.MOV.U32 R81, RZ, RZ, 0x1 ;  /* 0x00000001ff517424 */ /* 0x000fe200078e00ff */
[----:B------:R-:W-:Y:S01]  /*57e0*/  LOP3.LUT R70, R70, 0x1, RZ, 0x3c, !PT ;  /* 0x0000000146467812 */ /* 0x000fe200078e3cff */
[----:B------:R-:W-:Y:S01]  /*57f0*/  IMAD.MOV.U32 R39, RZ, RZ, RZ ;  /* 0x000000ffff277224 */ /* 0x000fe200078e00ff */
[----:B------:R-:W-:Y:S02]  /*5800*/  @P0 SEL R2, R7, R2, !P2 ;  /* 0x0000000207020207 */ /* 0x000fe40005000000 */
[----:B------:R-:W-:Y:S02]  /*5810*/  CS2R R50, SRZ ;  /* 0x0000000000327805 */ /* 0x000fe4000001ff00 */
[----:B------:R-:W-:Y:S02]  /*5820*/  LEA R79, R30, UR48, 0x3 ;  /* 0x000000301e4f7c11 */ /* 0x000fe4000f8e18ff */
[----:B------:R-:W-:Y:S02]  /*5830*/  CS2R R48, SRZ ;  /* 0x0000000000307805 */ /* 0x000fe4000001ff00 */
[----:B------:R-:W-:Y:S02]  /*5840*/  @P1 LOP3.LUT R2, R2, 0x1, RZ, 0xc0, !PT ;  /* 0x0000000102021812 */ /* 0x000fe400078ec0ff */
[----:B------:R-:W-:Y:S02]  /*5850*/  CS2R R42, SRZ ;  /* 0x00000000002a7805 */ /* 0x000fe4000001ff00 */
[----:B------:R-:W-:Y:S02]  /*5860*/  SHF.L.U32 R0, R69, 0x1f, RZ ;  /* 0x0000001f45007819 */ /* 0x000fe400000006ff */
[----:B------:R-:W-:Y:S02]  /*5870*/  CS2R R40, SRZ ;  /* 0x0000000000287805 */ /* 0x000fe4000001ff00 */
[----:B------:R-:W-:Y:S01]  /*5880*/  ISETP.NE.U32.OR P5, PT, R2, 0x1, !P1 ;  /* 0x000000010200780c */ /* 0x000fe20004fa5470 */
[----:B------:R-:W-:Y:S01]  /*5890*/  IMAD.IADD R77, R71, 0x1, R78 ;  /* 0x00000001474d7824 */ /* 0x000fe200078e024e */
[----:B------:R-:W-:Y:S02]  /*58a0*/  PLOP3.LUT P2, PT, PT, PT, UP1, 0x80, 0x8 ;  /* 0x000000000008781c */ /* 0x000fe40003f4f018 */
[----:B------:R-:W-:Y:S02]  /*58b0*/  LEA.HI R5, R30, R30, RZ, 0x1 ;  /* 0x0000001e1e057211 */ /* 0x000fe400078f08ff */
[----:B------:R-:W-:Y:S02]  /*58c0*/  LOP3.LUT P4, R74, R59, 0xff, RZ, 0xc0, !PT ;  /* 0x000000ff3b4a7812 */ /* 0x000fe4000788c0ff */
[----:B------:R-:W-:Y:S01]  /*58d0*/  SEL R2, RZ, 0xffffffff, P3 ;  /* 0xffffffffff027807 */ /* 0x000fe20001800000 */
[C---:B------:R-:W-:Y:S01]  /*58e0*/  IMAD.SHL.U32 R3, R5.reuse, 0x40, RZ ;  /* 0x0000004005037824 */ /* 0x040fe200078e00ff */
[----:B------:R-:W-:Y:S02]  /*58f0*/  LOP3.LUT R5, R5, 0xffe, RZ, 0xc0, !PT ;  /* 0x00000ffe05057812 */ /* 0x000fe400078ec0ff */
[----:B------:R-:W-:Y:S02]  /*5900*/  P2R R76, PR, RZ, 0x20 ;  /* 0x00000020ff4c7803 */ /* 0x000fe40000000000 */
[----:B------:R-:W-:Y:S01]  /*5910*/  @P5 SHF.L.U32 R4, R70, 0x1f, RZ ;  /* 0x0000001f46045819 */ /* 0x000fe200000006ff */
[----:B------:R-:W-:Y:S01]  /*5920*/  IMAD.IADD R34, R30, 0x1, -R5 ;  /* 0x000000011e227824 */ /* 0x000fe200078e0a05 */
[----:B------:R-:W-:Y:S02]  /*5930*/  @P2 SEL R2, R7, R2, !P4 ;  /* 0x0000000207022207 */ /* 0x000fe40006000000 */
[----:B------:R-:W1:Y:S01]  /*5940*/  @P5 SYNCS.PHASECHK.TRANS64.TRYWAIT P1, [UR48+0x60], R4 ;  /* 0x00006004ff0055a7 */ /* 0x000e620008021130 */
[----:B------:R-:W-:Y:S02]  /*5950*/  LOP3.LUT R3, R3, 0xffffff80, RZ, 0xc0, !PT ;  /* 0xffffff8003037812 */ /* 0x000fe400078ec0ff */
[----:B------:R-:W-:Y:S03]  /*5960*/  LOP3.LUT R2, R2, 0x1, RZ, 0xc0, !PT ;  /* 0x0000000102027812 */ /* 0x000fe600078ec0ff */
[----:B------:R-:W-:Y:S01]  /*5970*/  IMAD.IADD R3, R32, 0x1, R3 ;  /* 0x0000000120037824 */ /* 0x000fe200078e0203 */
[----:B------:R-:W-:Y:S03]  /*5980*/  ISETP.NE.U32.AND P2, PT, R2, 0x1, PT ;  /* 0x000000010200780c */ /* 0x000fe60003f45070 */
[----:B------:R-:W-:Y:S01]  /*5990*/  IMAD R34, R34, 0x100000, R3 ;  /* 0x0010000022227824 */ /* 0x000fe200078e0203 */
[----:B------:R-:W-:Y:S01]  /*59a0*/  P2R R82, PR, RZ, 0x4 ;  /* 0x00000004ff527803 */ /* 0x000fe20000000000 */
[----:B------:R3:W4:Y:S01]  /*59b0*/  SYNCS.PHASECHK.TRANS64.TRYWAIT P0, [R79+URZ+0xd0], R0 ;  /* 0x0000d0004f0075a7 */ /* 0x00072200080011ff */
[----:B-1----:R-:W-:Y:S01]  /*59c0*/  @P5 SEL R81, RZ, 0x1, !P1 ;  /* 0x00000001ff515807 */ /* 0x002fe20004800000 */
[----:B---3--:R-:W-:Y:S06]  /*59d0*/  @!P5 BRA `(.L_x_93) ;  /* 0x000000000044d947 */ /* 0x008fec0003800000 */
[----:B------:R-:W-:Y:S01]  /*59e0*/  IMAD.MOV.U32 R50, RZ, RZ, RZ ;  /* 0x000000ffff327224 */ /* 0x000fe200078e00ff */
[----:B------:R-:W-:Y:S01]  /*59f0*/  ISETP.NE.AND P1, PT, R81, RZ, PT ;  /* 0x000000ff5100720c */ /* 0x000fe20003f25270 */
[----:B------:R-:W-:Y:S01]  /*5a00*/  BSSY B0, `(.L_x_94) ;  /* 0x0000008000007945 */ /* 0x000fe20003800000 */
[----:B------:R-:W-:Y:S02]  /*5a10*/  CS2R R42, SRZ ;  /* 0x00000000002a7805 */ /* 0x000fe4000001ff00 */
[----:B------:R-:W-:Y:S02]  /*5a20*/  CS2R R40, SRZ ;  /* 0x0000000000287805 */ /* 0x000fe4000001ff00 */
[----:B------:R-:W-:Y:S07]  /*5a30*/  CS2R R48, SRZ ;  /* 0x0000000000307805 */ /* 0x000fee000001ff00 */
[----:B------:R-:W-:Y:S05]  /*5a40*/  @P1 BRA `(.L_x_95) ;  /* 0x00000000000c1947 */ /* 0x000fea0003800000 */
[----:B------:R-:W-:Y:S04]  /*5a50*/  SHF.L.U32 R3, R70, 0x1f, RZ ;  /* 0x0000001f46037819 */ /* 0x000fe800000006ff */
[----:B------:R-:W1:Y:S02]  /*5a60*/  SYNCS.PHASECHK.TRANS64.TRYWAIT P1, [UR48+0x60], R3 ;  /* 0x00006003ff0075a7 */ /* 0x000e640008021130 */
[----:B-1----:R-:W-:Y:S05]  /*5a70*/  @!P1 BRA `(.L_x_96) ;  /* 0x0000002c00cc9947 */ /* 0x002fea0003800000 */
.L_x_95:
[----:B------:R-:W-:Y:S05]  /*5a80*/  BSYNC B0 ;  /* 0x0000000000007941 */ /* 0x000fea0003800000 */
.L_x_94:
[----:B------:R-:W-:Y:S01]  /*5a90*/  ISETP.NE.AND P1, PT, R82, RZ, PT ;  /* 0x000000ff5200720c */ /* 0x000fe20003f25270 */
[----:B------:R-:W-:Y:S11]  /*5aa0*/  HFMA2 R39, -RZ, RZ, 0, 5.9604644775390625e-08 ;  /* 0x00000001ff277431 */ /* 0x000ff600000001ff */
[----:B------:R-:W-:Y:S01]  /*5ab0*/  @!UPT UIADD3 URZ, UPT, UPT, URZ, URZ, URZ ;  /* 0x000000fffffff290 */ /* 0x000fe2000fffe0ff */
[----:B------:R-:W-:Y:S05]  /*5ac0*/  @P1 WARPSYNC.ALL ;  /* 0x0000000000001948 */ /* 0x000fea0003800000 */
[----:B------:R3:W1:Y:S04]  /*5ad0*/  @P1 LDSM.16.M88.4 R40, [R80+UR48+0x200] ;  /* 0x000200305028183b */ /* 0x0006680008000200 */
[----:B------:R3:W1:Y:S02]  /*5ae0*/  @P1 LDSM.16.M88.4 R48, [R77+0x200] ;  /* 0x000200004d30183b */ /* 0x0006640000000200 */
.L_x_93:
[----:B------:R-:W-:Y:S05]  /*5af0*/  BSYNC B1 ;  /* 0x0000000000017941 */ /* 0x000fea0003800000 */
.L_x_92:
[----:B-1----:R-:W-:Y:S04]  /*5b00*/  SHF.R.U32.HI R2, RZ, 0x15, R34 ;  /* 0x00000015ff027819 */ /* 0x002fe80000011622 */
[----:B------:R-:W-:Y:S01]  /*5b10*/  LOP3.LUT P1, RZ, R2, 0x3, R65, 0x48, !PT ;  /* 0x0000000302ff7812 */ /* 0x000fe20007824841 */
[----:B------:R-:W-:Y:S01]  /*5b20*/  @!UPT UIADD3 URZ, UPT, UPT, URZ, URZ, URZ ;  /* 0x000000fffffff290 */ /* 0x000fe2000fffe0ff */
[----:B----4-:R-:W-:Y:S11]  /*5b30*/  @P0 BRA `(.L_x_97) ;  /* 0x0000000000080947 */ /* 0x010ff60003800000 */
[----:B------:R-:W1:Y:S02]  /*5b40*/  SYNCS.PHASECHK.TRANS64.TRYWAIT P0, [R79+URZ+0xd0], R0 ;  /* 0x0000d0004f0075a7 */ /* 0x000e6400080011ff */
[----:B-1----:R-:W-:Y:S05]  /*5b50*/  @!P0 BRA `(.L_x_98) ;  /* 0x0000002c00ac8947 */ /* 0x002fea0003800000 */
.L_x_97:
[----:B------:R-:W-:Y:S05]  /*5b60*/  @!P1 BRA `(.L_x_99) ;  /* 0x0000000000409947 */ /* 0x000fea0003800000 */
[----:B------:R-:W4:Y:S01]  /*5b70*/  LDCU.64 UR8, c[0x4][0x70] ;  /* 0x01000e00ff0877ac */ /* 0x000f220008000a00 */
[----:B------:R-:W-:Y:S01]  /*5b80*/  MOV R3, 0x0 ;  /* 0x0000000000037802 */ /* 0x000fe20000000f00 */
[----:B------:R-:W-:Y:S02]  /*5b90*/  HFMA2 R12, -RZ, RZ, 0, 5.9604644775390625e-08 ;  /* 0x00000001ff0c7431 */ /* 0x000fe400000001ff */
[----:B------:R-:W-:Y:S02]  /*5ba0*/  IMAD.MOV.U32 R8, RZ, RZ, 0x192 ;  /* 0x00000192ff087424 */ /* 0x000fe400078e00ff */
[----:B------:R-:W-:Y:S01]  /*5bb0*/  IMAD.MOV.U32 R13, RZ, RZ, RZ ;  /* 0x000000ffff0d7224 */ /* 0x000fe200078e00ff */
[----:B------:R-:W5:Y:S01]  /*5bc0*/  LDCU.64 UR6, c[0x4][0x78] ;  /* 0x01000f00ff0677ac */ /* 0x000f620008000a00 */
[----:B------:R-:W1:Y:S01]  /*5bd0*/  LDC.64 R2, c[0x4][R3] ;  /* 0x0100000003027b82 */ /* 0x000e620000000a00 */
[----:B------:R-:W2:Y:S01]  /*5be0*/  LDCU.64 UR4, c[0x4][0x10] ;  /* 0x01000200ff0477ac */ /* 0x000ea20008000a00 */
[----:B----4-:R-:W-:Y:S01]  /*5bf0*/  MOV R5, UR9 ;  /* 0x0000000900057c02 */ /* 0x010fe20008000f00 */
[----:B------:R-:W-:Y:S01]  /*5c00*/  IMAD.U32 R4, RZ, RZ, UR8 ;  /* 0x00000008ff047e24 */ /* 0x000fe2000f8e00ff */
[----:B-----5:R-:W-:Y:S01]  /*5c10*/  MOV R7, UR7 ;  /* 0x0000000700077c02 */ /* 0x020fe20008000f00 */
[----:B------:R-:W-:Y:S01]  /*5c20*/  IMAD.U32 R6, RZ, RZ, UR6 ;  /* 0x00000006ff067e24 */ /* 0x000fe2000f8e00ff */
[----:B--2---:R-:W-:Y:S01]  /*5c30*/  MOV R11, UR5 ;  /* 0x00000005000b7c02 */ /* 0x004fe20008000f00 */
[----:B------:R-:W-:Y:S02]  /*5c40*/  IMAD.U32 R10, RZ, RZ, UR4 ;  /* 0x00000004ff0a7e24 */ /* 0x000fe4000f8e00ff */
[----:B------:R-:W-:Y:S07]  /*5c50*/  LEPC R20, `(.L_x_99) ;  /* 0x000000001014794e */ /* 0x000fee0000000000 */
[----:B-1-3--:R-:W-:Y:S05]  /*5c60*/  CALL.ABS.NOINC R2 ;  /* 0x0000000002007343 */ /* 0x00afea0003c00000 */
.L_x_99:
[----:B------:R-:W-:Y:S05]  /*5c70*/  WARPSYNC.ALL ;  /* 0x0000000000007948 */ /* 0x000fea0003800000 */
[----:B------:R-:W-:Y:S01]  /*5c80*/  R2UR UR4, R34 ;  /* 0x00000000220472ca */ /* 0x000fe200000e0000 */
[--C-:B------:R-:W-:Y:S01]  /*5c90*/  HADD2.F32 R20, -RZ, R40.reuse.H0_H0 ;  /* 0x20000028ff147230 */ /* 0x100fe20000004100 */
[----:B------:R-:W-:Y:S01]  /*5ca0*/  ISETP.NE.AND P0, PT, R72, RZ, PT ;  /* 0x000000ff4800720c */ /* 0x000fe20003f05270 */
[----:B------:R-:W-:Y:S01]  /*5cb0*/  HADD2.F32 R21, -RZ, R40.H1_H1 ;  /* 0x30000028ff157230 */ /* 0x000fe20000004100 */
[----:B------:R-:W-:Y:S01]  /*5cc0*/  BSSY.RECONVERGENT B0, `(.L_x_100) ;  /* 0x000004c000007945 */ /* 0x000fe20003800200 */
[----:B------:R-:W-:Y:S02]  /*5cd0*/  HADD2.F32 R36, -RZ, R41.H1_H1 ;  /* 0x30000029ff247230 */ /* 0x000fe40000004100 */
[----:B------:R-:W-:Y:S02]  /*5ce0*/  HADD2.F32 R37, -RZ, R43.H0_H0 ;  /* 0x2000002bff257230 */ /* 0x000fe40000004100 */
[----:B------:R-:W-:Y:S04]  /*5cf0*/  HADD2.F32 R38, -RZ, R51.H1_H1 ;  /* 0x30000033ff267230 */ /* 0x000fe80000004100 */
[----:B------:R-:W1:Y:S02]  /*5d00*/  LDTM.16dp256bit.x4 R4, tmem[UR4] ;  /* 0x00000004000479ee */ /* 0x000e640008120000 */
[C---:B-12---:R-:W-:Y:S01]  /*5d10*/  FMUL R0, R33.reuse, R4 ;  /* 0x0000000421007220 */ /* 0x046fe20000400000 */
[C---:B------:R-:W-:Y:S01]  /*5d20*/  FMUL R2, R33.reuse, R5 ;  /* 0x0000000521027220 */ /* 0x040fe20000400000 */
[C---:B------:R-:W-:Y:S01]  /*5d30*/  FMUL R3, R33.reuse, R6 ;  /* 0x0000000621037220 */ /* 0x040fe20000400000 */
[----:B------:R-:W-:Y:S01]  /*5d40*/  FMUL R7, R33, R7 ;  /* 0x0000000721077220 */ /* 0x000fe20000400000 */
[C---:B------:R-:W-:Y:S01]  /*5d50*/  FFMA R0, R35.reuse, R20, R0 ;  /* 0x0000001423007223 */ /* 0x040fe20000000000 */
[----:B------:R-:W-:Y:S02]  /*5d60*/  HADD2.F32 R20, -RZ, R41.H0_H0 ;  /* 0x20000029ff147230 */ /* 0x000fe40000004100 */
[----:B------:R-:W-:Y:S01]  /*5d70*/  FFMA R2, R35, R21, R2 ;  /* 0x0000001523027223 */ /* 0x000fe20000000002 */
[--C-:B------:R-:W-:Y:S02]  /*5d80*/  HADD2.F32 R21, -RZ, R42.reuse.H0_H0 ;  /* 0x2000002aff157230 */ /* 0x100fe40000004100 */
[C---:B------:R-:W-:Y:S01]  /*5d90*/  FMUL R4, R33.reuse, R8 ;  /* 0x0000000821047220 */ /* 0x040fe20000400000 */
[----:B------:R-:W-:Y:S01]  /*5da0*/  FMUL R5, R33, R9 ;  /* 0x0000000921057220 */ /* 0x000fe20000400000 */
[C---:B------:R-:W-:Y:S01]  /*5db0*/  FFMA R3, R35.reuse, R20, R3 ;  /* 0x0000001423037223 */ /* 0x040fe20000000003 */
[----:B------:R-:W-:Y:S01]  /*5dc0*/  HADD2.F32 R20, -RZ, R42.H1_H1 ;  /* 0x3000002aff147230 */ /* 0x000fe20000004100 */
[----:B------:R-:W-:Y:S01]  /*5dd0*/  F2FP.F16.F32.PACK_AB R44, R2, R0 ;  /* 0x00000000022c723e */ /* 0x000fe200000000ff */
[C---:B------:R-:W-:Y:S01]  /*5de0*/  FFMA R7, R35.reuse, R36, R7 ;  /* 0x0000002423077223 */ /* 0x040fe20000000007 */
[----:B------:R-:W-:Y:S01]  /*5df0*/  FFMA R4, R35, R21, R4 ;  /* 0x0000001523047223 */ /* 0x000fe20000000004 */
[----:B------:R-:W-:Y:S01]  /*5e00*/  FMUL R6, R33, R10 ;  /* 0x0000000a21067220 */ /* 0x000fe20000400000 */
[----:B------:R-:W-:Y:S02]  /*5e10*/  HADD2.F32 R36, -RZ, R43.H1_H1 ;  /* 0x3000002bff247230 */ /* 0x000fe40000004100 */
[----:B------:R-:W-:Y:S01]  /*5e20*/  FFMA R5, R35, R20, R5 ;  /* 0x0000001423057223 */ /* 0x000fe20000000005 */
[----:B------:R-:W-:Y:S01]  /*5e30*/  FMUL R11, R33, R11 ;  /* 0x0000000b210b7220 */ /* 0x000fe20000400000 */
[----:B------:R-:W-:Y:S01]  /*5e40*/  FFMA R6, R35, R37, R6 ;  /* 0x0000002523067223 */ /* 0x000fe20000000006 */
[--C-:B------:R-:W-:Y:S02]  /*5e50*/  HADD2.F32 R20, -RZ, R48.reuse.H0_H0 ;  /* 0x20000030ff147230 */ /* 0x100fe40000004100 */
[----:B------:R-:W-:Y:S01]  /*5e60*/  FMUL R8, R33, R12 ;  /* 0x0000000c21087220 */ /* 0x000fe20000400000 */
[----:B------:R-:W-:Y:S01]  /*5e70*/  FFMA R11, R35, R36, R11 ;  /* 0x00000024230b7223 */ /* 0x000fe2000000000b */
[----:B------:R-:W-:Y:S02]  /*5e80*/  HADD2.F32 R36, -RZ, R48.H1_H1 ;  /* 0x30000030ff247230 */ /* 0x000fe40000004100 */
[C---:B------:R-:W-:Y:S01]  /*5e90*/  FMUL R9, R33.reuse, R13 ;  /* 0x0000000d21097220 */ /* 0x040fe20000400000 */
[--C-:B------:R-:W-:Y:S02]  /*5ea0*/  HADD2.F32 R21, -RZ, R49.reuse.H0_H0 ;  /* 0x20000031ff157230 */ /* 0x100fe40000004100 */
[----:B------:R-:W-:Y:S01]  /*5eb0*/  FMUL R10, R33, R14 ;  /* 0x0000000e210a7220 */ /* 0x000fe20000400000 */
[C---:B------:R-:W-:Y:S01]  /*5ec0*/  FFMA R8, R35.reuse, R20, R8 ;  /* 0x0000001423087223 */ /* 0x040fe20000000008 */
[C---:B------:R-:W-:Y:S01]  /*5ed0*/  FFMA R9, R35.reuse, R36, R9 ;  /* 0x0000002423097223 */ /* 0x040fe20000000009 */
[----:B------:R-:W-:Y:S02]  /*5ee0*/  HADD2.F32 R20, -RZ, R49.H1_H1 ;  /* 0x30000031ff147230 */ /* 0x000fe40000004100 */
[----:B------:R-:W-:Y:S01]  /*5ef0*/  FFMA R10, R35, R21, R10 ;  /* 0x00000015230a7223 */ /* 0x000fe2000000000a */
[C---:B------:R-:W-:Y:S01]  /*5f00*/  FMUL R15, R33.reuse, R15 ;  /* 0x0000000f210f7220 */ /* 0x040fe20000400000 */
[--C-:B------:R-:W-:Y:S02]  /*5f10*/  HADD2.F32 R21, -RZ, R50.reuse.H0_H0 ;  /* 0x20000032ff157230 */ /* 0x100fe40000004100 */
[C---:B------:R-:W-:Y:S01]  /*5f20*/  FMUL R12, R33.reuse, R16 ;  /* 0x00000010210c7220 */ /* 0x040fe20000400000 */
[----:B------:R-:W-:Y:S02]  /*5f30*/  HADD2.F32 R36, -RZ, R50.H1_H1 ;  /* 0x30000032ff247230 */ /* 0x000fe40000004100 */
[C---:B------:R-:W-:Y:S01]  /*5f40*/  FMUL R13, R33.reuse, R17 ;  /* 0x00000011210d7220 */ /* 0x040fe20000400000 */
[----:B------:R-:W-:Y:S02]  /*5f50*/  HADD2.F32 R37, -RZ, R51.H0_H0 ;  /* 0x20000033ff257230 */ /* 0x000fe40000004100 */
[----:B------:R-:W-:Y:S01]  /*5f60*/  FMUL R14, R33, R18 ;  /* 0x00000012210e7220 */ /* 0x000fe20000400000 */
[----:B------:R-:W-:Y:S01]  /*5f70*/  FFMA R15, R35, R20, R15 ;  /* 0x00000014230f7223 */ /* 0x000fe2000000000f */
[----:B------:R-:W-:Y:S01]  /*5f80*/  FMUL R19, R33, R19 ;  /* 0x0000001321137220 */ /* 0x000fe20000400000 */
[C---:B------:R-:W-:Y:S01]  /*5f90*/  FFMA R12, R35.reuse, R21, R12 ;  /* 0x00000015230c7223 */ /* 0x040fe2000000000c */
[C---:B------:R-:W-:Y:S01]  /*5fa0*/  FFMA R13, R35.reuse, R36, R13 ;  /* 0x00000024230d7223 */ /* 0x040fe2000000000d */
[C---:B------:R-:W-:Y:S01]  /*5fb0*/  FFMA R14, R35.reuse, R37, R14 ;  /* 0x00000025230e7223 */ /* 0x040fe2000000000e */
[----:B------:R-:W-:Y:S01]  /*5fc0*/  FFMA R19, R35, R38, R19 ;  /* 0x0000002623137223 */ /* 0x000fe20000000013 */
[----:B------:R-:W-:Y:S02]  /*5fd0*/  F2FP.F16.F32.PACK_AB R45, R7, R3 ;  /* 0x00000003072d723e */ /* 0x000fe400000000ff */
[----:B------:R-:W-:Y:S02]  /*5fe0*/  F2FP.F16.F32.PACK_AB R46, R5, R4 ;  /* 0x00000004052e723e */ /* 0x000fe400000000ff */
[----:B------:R-:W-:Y:S02]  /*5ff0*/  F2FP.F16.F32.PACK_AB R47, R11, R6 ;  /* 0x000000060b2f723e */ /* 0x000fe400000000ff */
[----:B------:R-:W-:Y:S02]  /*6000*/  F2FP.F16.F32.PACK_AB R84, R9, R8 ;  /* 0x000000080954723e */ /* 0x000fe400000000ff */
[----:B------:R-:W-:Y:S01]  /*6010*/  F2FP.F16.F32.PACK_AB R85, R15, R10 ;  /* 0x0000000a0f55723e */ /* 0x000fe200000000ff */
[----:B------:R1:W-:Y:S01]  /*6020*/  STSM.16.M88.4 [R78+0x200], R44 ;  /* 0x0002002c4e007844 */ /* 0x0003e20000000200 */
[----:B------:R-:W-:Y:S02]  /*6030*/  F2FP.F16.F32.PACK_AB R86, R13, R12 ;  /* 0x0000000c0d56723e */ /* 0x000fe400000000ff */
[----:B------:R-:W-:Y:S05]  /*6040*/  F2FP.F16.F32.PACK_AB R87, R19, R14 ;  /* 0x0000000e1357723e */ /* 0x000fea00000000ff */
[----:B------:R1:W-:Y:S01]  /*6050*/  STSM.16.M88.4 [R77+0x200], R84 ;  /* 0x000200544d007844 */ /* 0x0003e20000000200 */
[----:B------:R-:W-:Y:S01]  /*6060*/  @!PT LDS RZ, [RZ] ;  /* 0x00000000fffff984 */ /* 0x000fe20000000800 */
[----:B------:R-:W-:Y:S01]  /*6070*/  @!PT LDS RZ, [RZ] ;  /* 0x00000000fffff984 */ /* 0x000fe20000000800 */
[----:B------:R-:W-:Y:S01]  /*6080*/  @!PT LDS RZ, [RZ] ;  /* 0x00000000fffff984 */ /* 0x000fe20000000800 */
[----:B------:R-:W-:Y:S01]  /*6090*/  @!PT LDS RZ, [RZ] ;  /* 0x00000000fffff984 */ /* 0x000fe20000000800 */
[----:B------:R2:W-:Y:S07]  /*60a0*/  MEMBAR.ALL.CTA ;  /* 0x0000000000007992 */ /* 0x0005ee0000008000 */
[----:B--2---:R-:W2:Y:S02]  /*60b0*/  FENCE.VIEW.ASYNC.S ;  /* 0x00000000000073c6 */ /* 0x004ea40000000000 */
[----:B--2---:R-:W-:Y:S06]  /*60c0*/  BAR.SYNC.DEFER_BLOCKING 0x1, 0x80 ;  /* 0x0042000000007b1d */ /* 0x004fec0000010000 */
[----:B------:R-:W-:Y:S05]  /*60d0*/  @P0 BRA `(.L_x_101) ;  /* 0x0000000000280947 */ /* 0x000fea0003800000 */
[----:B------:R-:W-:Y:S02]  /*60e0*/  UIADD3 UR4, UPT, UPT, UR48, 0x200, URZ ;  /* 0x0000020030047890 */ /* 0x000fe4000fffe0ff */
[----:B------:R-:W-:Y:S01]  /*60f0*/  UIADD3 UR6, UP0, UPT, UR52, 0x680, URZ ;  /* 0x0000068034067890 */ /* 0x000fe2000ff1e0ff */
[----:B------:R-:W-:Y:S03]  /*6100*/  UMOV UR43, UR36 ;  /* 0x00000024002b7c82 */ /* 0x000fe60008000000 */
[----:B------:R-:W-:Y:S01]  /*6110*/  MOV R66, UR4 ;  /* 0x0000000400427c02 */ /* 0x000fe20008000f00 */
[----:B------:R-:W-:Y:S03]  /*6120*/  UIADD3.X UR7, UPT, UPT, URZ, UR53, URZ, UP0, !UPT ;  /* 0x00000035ff077290 */ /* 0x000fe600087fe4ff */
[----:B------:R-:W-:Y:S11]  /*6130*/  R2UR UR40, R66 ;  /* 0x00000000422872ca */ /* 0x000ff600000e0000 */
[----:B------:R-:W-:Y:S02]  /*6140*/  @!UPT UIADD3 URZ, UPT, UPT, URZ, URZ, URZ ;  /* 0x000000fffffff290 */ /* 0x000fe4000fffe0ff */
[----:B------:R2:W-:Y:S01]  /*6150*/  UTMASTG.3D [UR40], [UR6] ;  /* 0x00000028060073b5 */ /* 0x0005e20008010000 */
[----:B------:R0:W-:Y:S01]  /*6160*/  UTMACMDFLUSH ;  /* 0x00000000000079b7 */ /* 0x0001e20000000000 */
[----:B--2---:R-:W-:Y:S04]  /*6170*/  DEPBAR.LE SB0, 0x1 ;  /* 0x000080400000791a */ /* 0x004fe80000000000 */
.L_x_101:
[----:B------:R-:W-:Y:S05]  /*6180*/  BSYNC.RECONVERGENT B0 ;  /* 0x0000000000007941 */ /* 0x000fea0003800200 */
.L_x_100:
[----:B------:R-:W-:Y:S01]  /*6190*/  BAR.SYNC.DEFER_BLOCKING 0x1, 0x80 ;  /* 0x0042000000007b1d */ /* 0x000fe20000010000 */
[----:B------:R-:W-:Y:S01]  /*61a0*/  ISETP.NE.AND P1, PT, R76, RZ, PT ;  /* 0x000000ff4c00720c */ /* 0x000fe20003f25270 */
[----:B------:R-:W-:Y:S01]  /*61b0*/  UISETP.NE.AND UP0, UPT, UR49, URZ, UPT ;  /* 0x000000ff3100728c */ /* 0x000fe2000bf05270 */
[----:B------:R-:W-:Y:S11]  /*61c0*/  LEA R3, R39, UR48, 0x3 ;  /* 0x0000003027037c11 */ /* 0x000ff6000f8e18ff */
[----:B------:R-:W-:Y:S01]  /*61d0*/  @P1 SHF.L.U32 R2, R70, 0x1f, RZ ;  /* 0x0000001f46021819 */ /* 0x000fe200000006ff */
[----:B------:R-:W-:Y:S06]  /*61e0*/  BRA.U !UP0, `(.L_x_102) ;  /* 0x0000000108247547 */ /* 0x000fec000b800000 */
[----:B------:R-:W-:Y:S01]  /*61f0*/  IMAD.U32 R5, RZ, RZ, UR51 ;  /* 0x00000033ff057e24 */ /* 0x000fe2000f8e00ff */
[----:B------:R-:W-:Y:S01]  /*6200*/  MOV R0, UR37 ;  /* 0x0000002500007c02 */ /* 0x000fe20008000f00 */
[----:B------:R-:W-:Y:S03]  /*6210*/  UIADD3 UR51, UPT, UPT, UR51, 0x1, URZ ;  /* 0x0000000133337890 */ /* 0x000fe6000fffe0ff */
[----:B------:R-:W-:Y:S01]  /*6220*/  @P1 LEA R5, R5, UR48, 0x3 ;  /* 0x0000003005051c11 */ /* 0x000fe2000f8e18ff */
[----:B------:R-:W-:Y:S04]  /*6230*/  UISETP.NE.AND UP0, UPT, UR51, 0x4, UPT ;  /* 0x000000043300788c */ /* 0x000fe8000bf05270 */
[----:B------:R-:W-:Y:S01]  /*6240*/  @P1 VIADD R5, R5, 0x80 ;  /* 0x0000008005051836 */ /* 0x000fe20000000000 */
[----:B------:R-:W-:Y:S04]  /*6250*/  USEL UR51, UR51, URZ, UP0 ;  /* 0x000000ff33337287 */ /* 0x000fe80008000000 */
[----:B------:R-:W-:Y:S04]  /*6260*/  @P1 PRMT R0, R0, 0x654, R5 ;  /* 0x0000065400001816 */ /* 0x000fe80000000005 */
[----:B------:R2:W-:Y:S04]  /*6270*/  @P1 SYNCS.ARRIVE.TRANS64.RED.A1T0 RZ, [R0+URZ], RZ ;  /* 0x000000ff00ff19a7 */ /* 0x0005e800081004ff */
.L_x_102:
[----:B------:R-:W4:Y:S01]  /*6280*/  @P1 SYNCS.PHASECHK.TRANS64.TRYWAIT P0, [R3+URZ+0x60], R2 ;  /* 0x00006002030015a7 */ /* 0x000f2200080011ff */
[----:B------:R-:W-:Y:S01]  /*6290*/  BSSY B1, `(.L_x_103) ;  /* 0x0000013000017945 */ /* 0x000fe20003800000 */
[----:B----4-:R-:W-:Y:S03]  /*62a0*/  @P1 SEL R81, RZ, 0x1, !P0 ;  /* 0x00000001ff511807 */ /* 0x010fe60004000000 */
[----:B------:R-:W-:Y:S05]  /*62b0*/  @!P1 BRA `(.L_x_104) ;  /* 0x0000000000409947 */ /* 0x000fea0003800000 */
[----:B------:R-:W-:Y:S01]  /*62c0*/  ISETP.NE.AND P1, PT, R82, RZ, PT ;  /* 0x000000ff5200720c */ /* 0x000fe20003f25270 */
[----:B------:R-:W-:Y:S01]  /*62d0*/  BSSY B0, `(.L_x_105) ;  /* 0x0000009000007945 */ /* 0x000fe20003800000 */
[----:B------:R-:W-:Y:S11]  /*62e0*/  ISETP.NE.AND P0, PT, R81, RZ, PT ;  /* 0x000000ff5100720c */ /* 0x000ff60003f05270 */
[----:B------:R-:W-:Y:S05]  /*62f0*/  @P1 IMAD R4, R39, 0x1000, R80 ;  /* 0x0000100027041824 */ /* 0x000fea00078e0250 */
[----:B------:R-:W-:Y:S05]  /*6300*/  @P1 IADD3 R2, PT, PT, R4, UR48, RZ ;  /* 0x0000003004021c10 */ /* 0x000fea000fffe0ff */
[----:B------:R-:W-:Y:S01]  /*6310*/  @P1 IMAD.IADD R2, R71, 0x1, R2 ;  /* 0x0000000147021824 */ /* 0x000fe200078e0202 */
[----:B------:R-:W-:Y:S06]  /*6320*/  @P0 BRA `(.L_x_106) ;  /* 0x00000000000c0947 */ /* 0x000fec0003800000 */
[----:B--2---:R-:W-:Y:S04]  /*6330*/  SHF.L.U32 R0, R70, 0x1f, RZ ;  /* 0x0000001f46007819 */ /* 0x004fe800000006ff */
[----:B------:R-:W2:Y:S02]  /*6340*/  SYNCS.PHASECHK.TRANS64.TRYWAIT P0, [R3+URZ+0x60], R0 ;  /* 0x00006000030075a7 */ /* 0x000ea400080011ff */
[----:B--2---:R-:W-:Y:S05]  /*6350*/  @!P0 BRA `(.L_x_107) ;  /* 0x0000002400c08947 */ /* 0x004fea0003800000 */
.L_x_106:
[----:B------:R-:W-:Y:S05]  /*6360*/  BSYNC B0 ;  /* 0x0000000000007941 */ /* 0x000fea0003800000 */
.L_x_105:
[----:B------:R-:W-:Y:S02]  /*6370*/  ISETP.NE.AND P0, PT, R82, RZ, PT ;  /* 0x000000ff5200720c */ /* 0x000fe40003f05270 */
[----:B------:R-:W-:Y:S11]  /*6380*/  IADD3 R39, PT, PT, R39, 0x1, RZ ;  /* 0x0000000127277810 */ /* 0x000ff60007ffe0ff */
[----:B------:R-:W-:Y:S05]  /*6390*/  @P0 WARPSYNC.ALL ;  /* 0x0000000000000948 */ /* 0x000fea0003800000 */
[----:B------:R4:W1:Y:S04]  /*63a0*/  @P0 LDSM.16.M88.4 R40, [R4+UR48+0x200] ;  /* 0x000200300428083b */ /* 0x0008680008000200 */
[----:B------:R4:W1:Y:S02]  /*63b0*/  @P0 LDSM.16.M88.4 R48, [R2+0x200] ;  /* 0x000200000230083b */ /* 0x0008640000000200 */
.L_x_104:
[----:B------:R-:W-:Y:S05]  /*63c0*/  BSYNC B1 ;  /* 0x0000000000017941 */ /* 0x000fea0003800000 */
.L_x_103:
[----:B--2---:R-:W-:Y:S05]  /*63d0*/  VIADD R0, R34, 0x20 ;  /* 0x0000002022007836 */ /* 0x004fea0000000000 */
[----:B------:R-:W-:Y:S04]  /*63e0*/  SHF.R.U32.HI R0, RZ, 0x15, R0 ;  /* 0x00000015ff007819 */ /* 0x000fe80000011600 */
[----:B------:R-:W-:Y:S11]  /*63f0*/  LOP3.LUT P0, RZ, R0, 0x3, R65, 0x48, !PT ;  /* 0x0000000300ff7812 */ /* 0x000ff60007804841 */
[----:B------:R-:W-:Y:S02]  /*6400*/  @!UPT UIADD3 URZ, UPT, UPT, URZ, URZ, URZ ;  /* 0x000000fffffff290 */ /* 0x000fe4000fffe0ff */
[----:B------:R-:W-:Y:S05]  /*6410*/  @!P0 BRA `(.L_x_108) ;  /* 0x0000000000408947 */ /* 0x000fea0003800000 */
[----:B------:R-:W2:Y:S01]  /*6420*/  LDCU.64 UR8, c[0x4][0x70] ;  /* 0x01000e00ff0877ac */ /* 0x000ea20008000a00 */
[----:B------:R-:W-:Y:S01]  /*6430*/  MOV R3, 0x0 ;  /* 0x0000000000037802 */ /* 0x000fe20000000f00 */
[----:B------:R-:W-:Y:S02]  /*6440*/  HFMA2 R12, -RZ, RZ, 0, 5.9604644775390625e-08 ;  /* 0x00000001ff0c7431 */ /* 0x000fe400000001ff */
[----:B------:R-:W-:Y:S02]  /*6450*/  IMAD.MOV.U32 R8, RZ, RZ, 0x192 ;  /* 0x00000192ff087424 */ /* 0x000fe400078e00ff */
[----:B------:R-:W-:Y:S01]  /*6460*/  IMAD.MOV.U32 R13, RZ, RZ, RZ ;  /* 0x000000ffff0d7224 */ /* 0x000fe200078e00ff */
[----:B------:R-:W5:Y:S01]  /*6470*/  LDCU.64 UR6, c[0x4][0x78] ;  /* 0x01000f00ff0677ac */ /* 0x000f620008000a00 */
[----:B----4-:R-:W4:Y:S01]  /*6480*/  LDC.64 R2, c[0x4][R3] ;  /* 0x0100000003027b82 */ /* 0x010f220000000a00 */
[----:B------:R-:W3:Y:S01]  /*6490*/  LDCU.64 UR4, c[0x4][0x10] ;  /* 0x01000200ff0477ac */ /* 0x000ee20008000a00 */
[----:B--2---:R-:W-:Y:S01]  /*64a0*/  MOV R5, UR9 ;  /* 0x0000000900057c02 */ /* 0x004fe20008000f00 */
[----:B------:R-:W-:Y:S01]  /*64b0*/  IMAD.U32 R4, RZ, RZ, UR8 ;  /* 0x00000008ff047e24 */ /* 0x000fe2000f8e00ff */
[----:B-----5:R-:W-:Y:S01]  /*64c0*/  MOV R7, UR7 ;  /* 0x0000000700077c02 */ /* 0x020fe20008000f00 */
[----:B------:R-:W-:Y:S01]  /*64d0*/  IMAD.U32 R6, RZ, RZ, UR6 ;  /* 0x00000006ff067e24 */ /* 0x000fe2000f8e00ff */
[----:B---3--:R-:W-:Y:S01]  /*64e0*/  MOV R11, UR5 ;  /* 0x00000005000b7c02 */ /* 0x008fe20008000f00 */
[----:B------:R-:W-:Y:S02]  /*64f0*/  IMAD.U32 R10, RZ, RZ, UR4 ;  /* 0x00000004ff0a7e24 */ /* 0x000fe4000f8e00ff */
[----:B------:R-:W-:Y:S07]  /*6500*/  LEPC R20, `(.L_x_108) ;  /* 0x000000001014794e */ /* 0x000fee0000000000 */
[----:B-1--4-:R-:W-:Y:S05]  /*6510*/  CALL.ABS.NOINC R2 ;  /* 0x0000000002007343 */ /* 0x012fea0003c00000 */
.L_x_108:
[----:B------:R-:W-:Y:S01]  /*6520*/  ISETP.NE.AND P6, PT, R76, RZ, PT ;  /* 0x000000ff4c00720c */ /* 0x000fe20003fc5270 */
[----:B------:R-:W-:Y:S05]  /*6530*/  WARPSYNC.ALL ;  /* 0x0000000000007948 */ /* 0x000fea0003800000 */
[----:B------:R-:W-:Y:S01]  /*6540*/  R2UR UR4, R34 ;  /* 0x00000000220472ca */ /* 0x000fe200000e0000 */
[--C-:B-1----:R-:W-:Y:S01]  /*6550*/  HADD2.F32 R20, -RZ, R40.reuse.H0_H0 ;  /* 0x20000028ff147230 */ /* 0x102fe20000004100 */
[----:B------:R-:W-:Y:S01]  /*6560*/  ISETP.NE.AND P0, PT, R72, RZ, PT ;  /* 0x000000ff4800720c */ /* 0x000fe20003f05270 */
[----:B------:R-:W-:Y:S01]  /*6570*/  HADD2.F32 R21, -RZ, R40.H1_H1 ;  /* 0x30000028ff157230 */ /* 0x000fe20000004100 */
[----:B------:R-:W-:Y:S01]  /*6580*/  MOV R38, UR51 ;  /* 0x0000003300267c02 */ /* 0x000fe20008000f00 */
[--C-:B------:R-:W-:Y:S01]  /*6590*/  HADD2.F32 R36, -RZ, R41.reuse.H1_H1 ;  /* 0x30000029ff247230 */ /* 0x100fe20000004100 */
[----:B------:R-:W-:Y:S01]  /*65a0*/  MOV R83, UR37 ;  /* 0x0000002500537c02 */ /* 0x000fe20008000f00 */
[----:B------:R-:W-:Y:S01]  /*65b0*/  HADD2.F32 R37, -RZ, R48.H0_H0 ;  /* 0x20000030ff257230 */ /* 0x000fe20000004100 */
[----:B------:R-:W-:Y:S01]  /*65c0*/  @P6 LEA R38, R38, UR48, 0x3 ;  /* 0x0000003026266c11 */ /* 0x000fe2000f8e18ff */
[----:B------:R-:W-:Y:S01]  /*65d0*/  BSSY.RECONVERGENT B0, `(.L_x_109) ;  /* 0x000004d000007945 */ /* 0x000fe20003800200 */
[----:B------:R-:W-:Y:S02]  /*65e0*/  @P6 SHF.L.U32 R88, R70, 0x1f, RZ ;  /* 0x0000001f46586819 */ /* 0x000fe400000006ff */
[----:B------:R-:W-:Y:S01]  /*65f0*/  @P6 IADD3 R38, PT, PT, R38, 0x80, RZ ;  /* 0x0000008026266810 */ /* 0x000fe20007ffe0ff */
[----:B----4-:R-:W1:Y:S03]  /*6600*/  LDTM.16dp256bit.x4 R4, tmem[UR4+0x20] ;  /* 0x00002004000479ee */ /* 0x010e660008120000 */
[----:B------:R-:W-:Y:S02]  /*6610*/  @P6 PRMT R38, R83, 0x654, R38 ;  /* 0x0000065453266816 */ /* 0x000fe40000000026 */
[----:B------:R-:W-:Y:S01]  /*6620*/  LEA R83, R39, UR48, 0x3 ;  /* 0x0000003027537c11 */ /* 0x000fe2000f8e18ff */
[C---:B-1----:R-:W-:Y:S01]  /*6630*/  FMUL R0, R33.reuse, R4 ;  /* 0x0000000421007220 */ /* 0x042fe20000400000 */
[C---:B------:R-:W-:Y:S01]  /*6640*/  FMUL R2, R33.reuse, R5 ;  /* 0x0000000521027220 */ /* 0x040fe20000400000 */
[C---:B------:R-:W-:Y:S01]  /*6650*/  FMUL R3, R33.reuse, R6 ;  /* 0x0000000621037220 */ /* 0x040fe20000400000 */
[----:B------:R-:W-:Y:S01]  /*6660*/  FMUL R7, R33, R7 ;  /* 0x0000000721077220 */ /* 0x000fe20000400000 */
[C---:B------:R-:W-:Y:S01]  /*6670*/  FFMA R0, R35.reuse, R20, R0 ;  /* 0x0000001423007223 */ /* 0x040fe20000000000 */
[----:B------:R-:W-:Y:S02]  /*6680*/  HADD2.F32 R20, -RZ, R41.H0_H0 ;  /* 0x20000029ff147230 */ /* 0x000fe40000004100 */
[----:B------:R-:W-:Y:S01]  /*6690*/  FFMA R2, R35, R21, R2 ;  /* 0x0000001523027223 */ /* 0x000fe20000000002 */
[C---:B------:R-:W-:Y:S01]  /*66a0*/  FMUL R4, R33.reuse, R8 ;  /* 0x0000000821047220 */ /* 0x040fe20000400000 */
[----:B------:R-:W-:Y:S01]  /*66b0*/  FMUL R5, R33, R9 ;  /* 0x0000000921057220 */ /* 0x000fe20000400000 */
[--C-:B------:R-:W-:Y:S02]  /*66c0*/  HADD2.F32 R21, -RZ, R43.reuse.H0_H0 ;  /* 0x2000002bff157230 */ /* 0x100fe40000004100 */
[C---:B------:R-:W-:Y:S01]  /*66d0*/  FFMA R3, R35.reuse, R20, R3 ;  /* 0x0000001423037223 */ /* 0x040fe20000000003 */
[--C-:B------:R-:W-:Y:S01]  /*66e0*/  HADD2.F32 R20, -RZ, R42.reuse.H0_H0 ;  /* 0x2000002aff147230 */ /* 0x100fe20000004100 */
[----:B------:R-:W-:Y:S01]  /*66f0*/  F2FP.F16.F32.PACK_AB R44, R2, R0 ;  /* 0x00000000022c723e */ /* 0x000fe200000000ff */
[----:B------:R-:W-:Y:S01]  /*6700*/  FFMA R7, R35, R36, R7 ;  /* 0x0000002423077223 */ /* 0x000fe20000000007 */
[----:B------:R-:W-:Y:S01]  /*6710*/  FMUL R6, R33, R10 ;  /* 0x0000000a21067220 */ /* 0x000fe20000400000 */
[----:B------:R-:W-:Y:S02]  /*6720*/  HADD2.F32 R36, -RZ, R43.H1_H1 ;  /* 0x3000002bff247230 */ /* 0x000fe40000004100 */
[----:B------:R-:W-:Y:S01]  /*6730*/  FFMA R4, R35, R20, R4 ;  /* 0x0000001423047223 */ /* 0x000fe20000000004 */
[----:B------:R-:W-:Y:S01]  /*6740*/  HADD2.F32 R20, -RZ, R42.H1_H1 ;  /* 0x3000002aff147230 */ /* 0x000fe20000004100 */
[----:B------:R-:W-:Y:S01]  /*6750*/  F2FP.F16.F32.PACK_AB R45, R7, R3 ;  /* 0x00000003072d723e */ /* 0x000fe200000000ff */
[C---:B------:R-:W-:Y:S01]  /*6760*/  FMUL R11, R33.reuse, R11 ;  /* 0x0000000b210b7220 */ /* 0x040fe20000400000 */
[C---:B------:R-:W-:Y:S01]  /*6770*/  FMUL R8, R33.reuse, R12 ;  /* 0x0000000c21087220 */ /* 0x040fe20000400000 */
[----:B------:R-:W-:Y:S01]  /*6780*/  FMUL R9, R33, R13 ;  /* 0x0000000d21097220 */ /* 0x000fe20000400000 */
[C---:B------:R-:W-:Y:S01]  /*6790*/  FFMA R5, R35.reuse, R20, R5 ;  /* 0x0000001423057223 */ /* 0x040fe20000000005 */
[----:B------:R-:W-:Y:S02]  /*67a0*/  HADD2.F32 R20, -RZ, R48.H1_H1 ;  /* 0x30000030ff147230 */ /* 0x000fe40000004100 */
[C---:B------:R-:W-:Y:S01]  /*67b0*/  FFMA R6, R35.reuse, R21, R6 ;  /* 0x0000001523067223 */ /* 0x040fe20000000006 */
[C---:B------:R-:W-:Y:S01]  /*67c0*/  FFMA R11, R35.reuse, R36, R11 ;  /* 0x00000024230b7223 */ /* 0x040fe2000000000b */
[C---:B------:R-:W-:Y:S01]  /*67d0*/  FFMA R8, R35.reuse, R37, R8 ;  /* 0x0000002523087223 */ /* 0x040fe20000000008 */
[--C-:B------:R-:W-:Y:S02]  /*67e0*/  HADD2.F32 R21, -RZ, R49.reuse.H0_H0 ;  /* 0x20000031ff157230 */ /* 0x100fe40000004100 */
[----:B------:R-:W-:Y:S01]  /*67f0*/  FFMA R9, R35, R20, R9 ;  /* 0x0000001423097223 */ /* 0x000fe20000000009 */
[C---:B------:R-:W-:Y:S01]  /*6800*/  FMUL R10, R33.reuse, R14 ;  /* 0x0000000e210a7220 */ /* 0x040fe20000400000 */
[----:B------:R-:W-:Y:S02]  /*6810*/  HADD2.F32 R20, -RZ, R49.H1_H1 ;  /* 0x30000031ff147230 */ /* 0x000fe40000004100 */
[C---:B------:R-:W-:Y:S01]  /*6820*/  FMUL R15, R33.reuse, R15 ;  /* 0x0000000f210f7220 */ /* 0x040fe20000400000 */
[----:B------:R-:W-:Y:S01]  /*6830*/  FMUL R12, R33, R16 ;  /* 0x00000010210c7220 */ /* 0x000fe20000400000 */
[C---:B------:R-:W-:Y:S01]  /*6840*/  FFMA R10, R35.reuse, R21, R10 ;  /* 0x00000015230a7223 */ /* 0x040fe2000000000a */
[--C-:B------:R-:W-:Y:S02]  /*6850*/  HADD2.F32 R21, -RZ, R50.reuse.H0_H0 ;  /* 0x20000032ff157230 */ /* 0x100fe40000004100 */
[----:B------:R-:W-:Y:S01]  /*6860*/  FFMA R15, R35, R20, R15 ;  /* 0x00000014230f7223 */ /* 0x000fe2000000000f */
[----:B------:R-:W-:Y:S02]  /*6870*/  HADD2.F32 R20, -RZ, R50.H1_H1 ;  /* 0x30000032ff147230 */ /* 0x000fe40000004100 */
[C---:B------:R-:W-:Y:S01]  /*6880*/  FMUL R13, R33.reuse, R17 ;  /* 0x00000011210d7220 */ /* 0x040fe20000400000 */
[--C-:B------:R-:W-:Y:S02]  /*6890*/  HADD2.F32 R37, -RZ, R51.reuse.H0_H0 ;  /* 0x20000033ff257230 */ /* 0x100fe40000004100 */
[C---:B------:R-:W-:Y:S01]  /*68a0*/  FMUL R14, R33.reuse, R18 ;  /* 0x00000012210e7220 */ /* 0x040fe20000400000 */
[----:B------:R-:W-:Y:S02]  /*68b0*/  HADD2.F32 R36, -RZ, R51.H1_H1 ;  /* 0x30000033ff247230 */ /* 0x000fe40000004100 */
        /* <DEDUP_REMOVED lines=21> */
[----:B------:R-:W-:Y:S02]  /*6a10*/  UIADD3 UR8, UP0, UPT, UR52, 0x680, URZ ;  /* 0x0000068034087890 */ /* 0x000fe4000ff1e0ff */
[----:B------:R-:W-:Y:S02]  /*6a20*/  UIADD3 UR5, UPT, UPT, UR41, 0x20, URZ ;  /* 0x0000002029057890 */ /* 0x000fe4000fffe0ff */
[----:B------:R-:W-:Y:S02]  /*6a30*/  UIADD3 UR4, UPT, UPT, UR48, 0x1200, URZ ;  /* 0x0000120030047890 */ /* 0x000fe4000fffe0ff */
[----:B------:R-:W-:Y:S01]  /*6a40*/  UIADD3.X UR9, UPT, UPT, URZ, UR53, URZ, UP0, !UPT ;  /* 0x00000035ff097290 */ /* 0x000fe200087fe4ff */
[----:B------:R-:W-:Y:S01]  /*6a50*/  UMOV UR6, UR42 ;  /* 0x0000002a00067c82 */ /* 0x000fe20008000000 */
[----:B------:R-:W-:Y:S07]  /*6a60*/  UMOV UR7, UR36 ;  /* 0x0000002400077c82 */ /* 0x000fee0008000000 */
[----:B------:R2:W-:Y:S01]  /*6a70*/  UTMASTG.3D [UR4], [UR8] ;  /* 0x00000004080073b5 */ /* 0x0005e20008010000 */
[----:B------:R0:W-:Y:S01]  /*6a80*/  UTMACMDFLUSH ;  /* 0x00000000000079b7 */ /* 0x0001e20000000000 */
[----:B--2---:R-:W-:Y:S04]  /*6a90*/  DEPBAR.LE SB0, 0x1 ;  /* 0x000080400000791a */ /* 0x004fe80000000000 */
.L_x_110:
[----:B------:R-:W-:Y:S05]  /*6aa0*/  BSYNC.RECONVERGENT B0 ;  /* 0x0000000000007941 */ /* 0x000fea0003800200 */
.L_x_109:
[----:B------:R-:W-:Y:S01]  /*6ab0*/  BAR.SYNC.DEFER_BLOCKING 0x1, 0x80 ;  /* 0x0042000000007b1d */ /* 0x000fe20000010000 */
[----:B------:R-:W-:Y:S04]  /*6ac0*/  UIADD3 UR40, UPT, UPT, UR51, 0x1, URZ ;  /* 0x0000000133287890 */ /* 0x000fe8000fffe0ff */
[----:B------:R-:W-:Y:S04]  /*6ad0*/  UISETP.NE.AND UP0, UPT, UR40, 0x4, UPT ;  /* 0x000000042800788c */ /* 0x000fe8000bf05270 */
[----:B------:R-:W-:Y:S01]  /*6ae0*/  USEL UR40, UR40, URZ, UP0 ;  /* 0x000000ff28287287 */ /* 0x000fe20008000000 */
[----:B------:R2:W-:Y:S01]  /*6af0*/  @P6 SYNCS.ARRIVE.TRANS64.RED.A1T0 RZ, [R38+URZ], RZ ;  /* 0x000000ff26ff69a7 */ /* 0x0005e200081004ff */
[----:B------:R-:W-:Y:S01]  /*6b00*/  BSSY B1, `(.L_x_111) ;  /* 0x0000014000017945 */ /* 0x000fe20003800000 */
[----:B------:R-:W4:Y:S02]  /*6b10*/  @P6 SYNCS.PHASECHK.TRANS64.TRYWAIT P0, [R83+URZ+0x60], R88 ;  /* 0x00006058530065a7 */ /* 0x000f2400080011ff */
[----:B----4-:R-:W-:Y:S01]  /*6b20*/  @P6 SEL R81, RZ, 0x1, !P0 ;  /* 0x00000001ff516807 */ /* 0x010fe20004000000 */
[----:B--2---:R-:W-:Y:S06]  /*6b30*/  @!P6 BRA `(.L_x_112) ;  /* 0x000000000040e947 */ /* 0x004fec0003800000 */
[----:B------:R-:W-:Y:S01]  /*6b40*/  ISETP.NE.AND P1, PT, R82, RZ, PT ;  /* 0x000000ff5200720c */ /* 0x000fe20003f25270 */
[----:B------:R-:W-:Y:S01]  /*6b50*/  BSSY B0, `(.L_x_113) ;  /* 0x0000009000007945 */ /* 0x000fe20003800000 */
[----:B------:R-:W-:Y:S11]  /*6b60*/  ISETP.NE.AND P0, PT, R81, RZ, PT ;  /* 0x000000ff5100720c */ /* 0x000ff60003f05270 */
[----:B------:R-:W-:Y:S05]  /*6b70*/  @P1 IMAD R2, R39, 0x1000, R80 ;  /* 0x0000100027021824 */ /* 0x000fea00078e0250 */
[----:B------:R-:W-:Y:S05]  /*6b80*/  @P1 IADD3 R0, PT, PT, R2, UR48, RZ ;  /* 0x0000003002001c10 */ /* 0x000fea000fffe0ff */
[----:B------:R-:W-:Y:S01]  /*6b90*/  @P1 IMAD.IADD R0, R71, 0x1, R0 ;  /* 0x0000000147001824 */ /* 0x000fe200078e0200 */
[----:B------:R-:W-:Y:S06]  /*6ba0*/  @P0 BRA `(.L_x_114) ;  /* 0x00000000000c0947 */ /* 0x000fec0003800000 */
[----:B------:R-:W-:Y:S04]  /*6bb0*/  SHF.L.U32 R4, R70, 0x1f, RZ ;  /* 0x0000001f46047819 */ /* 0x000fe800000006ff */
[----:B------:R-:W2:Y:S02]  /*6bc0*/  SYNCS.PHASECHK.TRANS64.TRYWAIT P0, [R83+URZ+0x60], R4 ;  /* 0x00006004530075a7 */ /* 0x000ea400080011ff */
[----:B--2---:R-:W-:Y:S05]  /*6bd0*/  @!P0 BRA `(.L_x_115) ;  /* 0x0000001c00b48947 */ /* 0x004fea0003800000 */
.L_x_114:
[----:B------:R-:W-:Y:S05]  /*6be0*/  BSYNC B0 ;  /* 0x0000000000007941 */ /* 0x000fea0003800000 */
.L_x_113:
[----:B------:R-:W-:Y:S02]  /*6bf0*/  ISETP.NE.AND P0, PT, R82, RZ, PT ;  /* 0x000000ff5200720c */ /* 0x000fe40003f05270 */
[----:B------:R-:W-:Y:S11]  /*6c00*/  IADD3 R39, PT, PT, R39, 0x1, RZ ;  /* 0x0000000127277810 */ /* 0x000ff60007ffe0ff */
[----:B------:R-:W-:Y:S05]  /*6c10*/  @P0 WARPSYNC.ALL ;  /* 0x0000000000000948 */ /* 0x000fea0003800000 */
[----:B------:R4:W1:Y:S04]  /*6c20*/  @P0 LDSM.16.M88.4 R40, [R2+UR48+0x200] ;  /* 0x000200300228083b */ /* 0x0008680008000200 */
[----:B------:R4:W1:Y:S02]  /*6c30*/  @P0 LDSM.16.M88.4 R48, [R0+0x200] ;  /* 0x000200000030083b */ /* 0x0008640000000200 */
.L_x_112:
[----:B------:R-:W-:Y:S05]  /*6c40*/  BSYNC B1 ;  /* 0x0000000000017941 */ /* 0x000fea0003800000 */
.L_x_111:
[----:B----4-:R-:W-:Y:S05]  /*6c50*/  VIADD R0, R34, 0x40 ;  /* 0x0000004022007836 */ /* 0x010fea0000000000 */
[----:B------:R-:W-:Y:S04]  /*6c60*/  SHF.R.U32.HI R0, RZ, 0x15, R0 ;  /* 0x00000015ff007819 */ /* 0x000fe80000011600 */
[----:B------:R-:W-:Y:S11]  /*6c70*/  LOP3.LUT P0, RZ, R0, 0x3, R65, 0x48, !PT ;  /* 0x0000000300ff7812 */ /* 0x000ff60007804841 */
[----:B------:R-:W-:Y:S02]  /*6c80*/  @!UPT UIADD3 URZ, UPT, UPT, URZ, URZ, URZ ;  /* 0x000000fffffff290 */ /* 0x000fe4000fffe0ff */
        /* <DEDUP_REMOVED lines=8> */
[----:B------:R-:W3:Y:S01]  /*6d10*/  LDCU.64 UR4, c[0x4][0x10] ;  /* 0x01000200ff0477ac */ /* 0x000ee20008000a00 */
[----:B----4-:R-:W-:Y:S01]  /*6d20*/  MOV R5, UR9 ;  /* 0x0000000900057c02 */ /* 0x010fe20008000f00 */
[----:B--2---:R-:W-:Y:S01]  /*6d30*/  IMAD.U32 R4, RZ, RZ, UR8 ;  /* 0x00000008ff047e24 */ /* 0x004fe2000f8e00ff */
[----:B-----5:R-:W-:Y:S01]  /*6d40*/  MOV R7, UR7 ;  /* 0x0000000700077c02 */ /* 0x020fe20008000f00 */
[----:B------:R-:W-:Y:S01]  /*6d50*/  IMAD.U32 R6, RZ, RZ, UR6 ;  /* 0x00000006ff067e24 */ /* 0x000fe2000f8e00ff */
[----:B---3--:R-:W-:Y:S01]  /*6d60*/  MOV R11, UR5 ;  /* 0x00000005000b7c02 */ /* 0x008fe20008000f00 */
[----:B------:R-:W-:Y:S02]  /*6d70*/  IMAD.U32 R10, RZ, RZ, UR4 ;  /* 0x00000004ff0a7e24 */ /* 0x000fe4000f8e00ff */
[----:B------:R-:W-:Y:S07]  /*6d80*/  LEPC R20, `(.L_x_116) ;  /* 0x000000001014794e */ /* 0x000fee0000000000 */
[----:B-1----:R-:W-:Y:S05]  /*6d90*/  CALL.ABS.NOINC R2 ;  /* 0x0000000002007343 */ /* 0x002fea0003c00000 */
.L_x_116:
        /* <DEDUP_REMOVED lines=8> */
[----:B--2---:R-:W-:Y:S01]  /*6e20*/  MOV R83, UR37 ;  /* 0x0000002500537c02 */ /* 0x004fe20008000f00 */
[----:B------:R-:W-:Y:S01]  /*6e30*/  HADD2.F32 R37, -RZ, R48.H0_H0 ;  /* 0x20000030ff257230 */ /* 0x000fe20000004100 */
[----:B------:R-:W-:Y:S01]  /*6e40*/  @P6 LEA R38, R38, UR48, 0x3 ;  /* 0x0000003026266c11 */ /* 0x000fe2000f8e18ff */
[----:B------:R-:W-:Y:S01]  /*6e50*/  BSSY.RECONVERGENT B0, `(.L_x_117) ;  /* 0x000004d000007945 */ /* 0x000fe20003800200 */
[----:B------:R-:W-:Y:S02]  /*6e60*/  LEA R88, R39, UR48, 0x3 ;  /* 0x0000003027587c11 */ /* 0x000fe4000f8e18ff */
[----:B------:R-:W-:Y:S01]  /*6e70*/  @P6 IADD3 R38, PT, PT, R38, 0x80, RZ ;  /* 0x0000008026266810 */ /* 0x000fe20007ffe0ff */
[----:B------:R-:W1:Y:S03]  /*6e80*/  LDTM.16dp256bit.x4 R4, tmem[UR4+0x40] ;  /* 0x00004004000479ee */ /* 0x000e660008120000 */
[----:B------:R-:W-:Y:S02]  /*6e90*/  @P6 PRMT R38, R83, 0x654, R38 ;  /* 0x0000065453266816 */ /* 0x000fe40000000026 */
[----:B------:R-:W-:Y:S01]  /*6ea0*/  @P6 SHF.L.U32 R83, R70, 0x1f, RZ ;  /* 0x0000001f46536819 */ /* 0x000fe200000006ff */
        /* <DEDUP_REMOVED lines=71> */
.L_x_118:
[----:B------:R-:W-:Y:S05]  /*7320*/  BSYNC.RECONVERGENT B0 ;  /* 0x0000000000007941 */ /* 0x000fea0003800200 */
.L_x_117:
        /* <DEDUP_REMOVED lines=19> */
.L_x_122:
[----:B------:R-:W-:Y:S05]  /*7460*/  BSYNC B0 ;  /* 0x0000000000007941 */ /* 0x000fea0003800000 */
.L_x_121:
[----:B------:R-:W-:Y:S11]  /*7470*/  ISETP.NE.AND P0, PT, R82, RZ, PT ;  /* 0x000000ff5200720c */ /* 0x000ff60003f05270 */
[----:B------:R-:W-:Y:S02]  /*7480*/  @!UPT UIADD3 URZ, UPT, UPT, URZ, URZ, URZ ;  /* 0x000000fffffff290 */ /* 0x000fe4000fffe0ff */
[----:B------:R-:W-:Y:S05]  /*7490*/  @P0 WARPSYNC.ALL ;  /* 0x0000000000000948 */ /* 0x000fea0003800000 */
[----:B------:R4:W1:Y:S04]  /*74a0*/  @P0 LDSM.16.M88.4 R40, [R39+UR48+0x200] ;  /* 0x000200302728083b */ /* 0x0008680008000200 */
[----:B------:R4:W1:Y:S02]  /*74b0*/  @P0 LDSM.16.M88.4 R48, [R0+0x200] ;  /* 0x000200000030083b */ /* 0x0008640000000200 */
.L_x_120:
[----:B------:R-:W-:Y:S05]  /*74c0*/  BSYNC B1 ;  /* 0x0000000000017941 */ /* 0x000fea0003800000 */
.L_x_119:
[----:B----4-:R-:W-:Y:S05]  /*74d0*/  VIADD R0, R34, 0x60 ;  /* 0x0000006022007836 */ /* 0x010fea0000000000 */
[----:B------:R-:W-:Y:S04]  /*74e0*/  SHF.R.U32.HI R0, RZ, 0x15, R0 ;  /* 0x00000015ff007819 */ /* 0x000fe80000011600 */
[----:B------:R-:W-:Y:S11]  /*74f0*/  LOP3.LUT P0, RZ, R0, 0x3, R65, 0x48, !PT ;  /* 0x0000000300ff7812 */ /* 0x000ff60007804841 */
[----:B------:R-:W-:Y:S02]  /*7500*/  @!UPT UIADD3 URZ, UPT, UPT, URZ, URZ, URZ ;  /* 0x000000fffffff290 */ /* 0x000fe4000fffe0ff */
[----:B------:R-:W-:Y:S05]  /*7510*/  @!P0 BRA `(.L_x_124) ;  /* 0x0000000000408947 */ /* 0x000fea0003800000 */
[----:B------:R-:W4:Y:S01]  /*7520*/  LDCU.64 UR8, c[0x4][0x70] ;  /* 0x01000e00ff0877ac */ /* 0x000f220008000a00 */
[----:B--2---:R-:W-:Y:S01]  /*7530*/  MOV R3, 0x0 ;  /* 0x0000000000037802 */ /* 0x004fe20000000f00 */
[----:B------:R-:W-:Y:S02]  /*7540*/  HFMA2 R12, -RZ, RZ, 0, 5.9604644775390625e-08 ;  /* 0x00000001ff0c7431 */ /* 0x000fe400000001ff */
[----:B------:R-:W-:Y:S02]  /*7550*/  IMAD.MOV.U32 R8, RZ, RZ, 0x192 ;  /* 0x00000192ff087424 */ /* 0x000fe400078e00ff */
[----:B------:R-:W-:Y:S01]  /*7560*/  IMAD.MOV.U32 R13, RZ, RZ, RZ ;  /* 0x000000ffff0d7224 */ /* 0x000fe200078e00ff */
[----:B------:R-:W2:Y:S01]  /*7570*/  LDCU.64 UR6, c[0x4][0x78] ;  /* 0x01000f00ff0677ac */ /* 0x000ea20008000a00 */
[----:B------:R-:W1:Y:S01]  /*7580*/  LDC.64 R2, c[0x4][R3] ;  /* 0x0100000003027b82 */ /* 0x000e620000000a00 */
[----:B------:R-:W5:Y:S01]  /*7590*/  LDCU.64 UR4, c[0x4][0x10] ;  /* 0x01000200ff0477ac */ /* 0x000f620008000a00 */
[----:B----4-:R-:W-:Y:S01]  /*75a0*/  MOV R5, UR9 ;  /* 0x0000000900057c02 */ /* 0x010fe20008000f00 */
[----:B------:R-:W-:Y:S01]  /*75b0*/  IMAD.U32 R4, RZ, RZ, UR8 ;  /* 0x00000008ff047e24 */ /* 0x000fe2000f8e00ff */
[----:B--2---:R-:W-:Y:S01]  /*75c0*/  MOV R7, UR7 ;  /* 0x0000000700077c02 */ /* 0x004fe20008000f00 */
[----:B------:R-:W-:Y:S01]  /*75d0*/  IMAD.U32 R6, RZ, RZ, UR6 ;  /* 0x00000006ff067e24 */ /* 0x000fe2000f8e00ff */
[----:B-----5:R-:W-:Y:S01]  /*75e0*/  MOV R11, UR5 ;  /* 0x00000005000b7c02 */ /* 0x020fe20008000f00 */
[----:B------:R-:W-:Y:S02]  /*75f0*/  IMAD.U32 R10, RZ, RZ, UR4 ;  /* 0x00000004ff0a7e24 */ /* 0x000fe4000f8e00ff */
[----:B------:R-:W-:Y:S07]  /*7600*/  LEPC R20, `(.L_x_124) ;  /* 0x000000001014794e */ /* 0x000fee0000000000 */
[----:B-1-3--:R-:W-:Y:S05]  /*7610*/  CALL.ABS.NOINC R2 ;  /* 0x0000000002007343 */ /* 0x00afea0003c00000 */
.L_x_124:
[----:B------:R-:W-:Y:S01]  /*7620*/  ISETP.NE.AND P0, PT, R72, RZ, PT ;  /* 0x000000ff4800720c */ /* 0x000fe20003f05270 */
[----:B------:R-:W-:Y:S05]  /*7630*/  WARPSYNC.ALL ;  /* 0x0000000000007948 */ /* 0x000fea0003800000 */
[----:B------:R-:W-:Y:S01]  /*7640*/  R2UR UR4, R34 ;  /* 0x00000000220472ca */ /* 0x000fe200000e0000 */
[--C-:B-1----:R-:W-:Y:S01]  /*7650*/  HADD2.F32 R20, -RZ, R40.reuse.H0_H0 ;  /* 0x20000028ff147230 */ /* 0x102fe20000004100 */
[----:B------:R-:W-:Y:S01]  /*7660*/  R2UR UR5, R79 ;  /* 0x000000004f0572ca */ /* 0x000fe200000e0000 */
[----:B------:R-:W-:Y:S01]  /*7670*/  HADD2.F32 R36, -RZ, R40.H1_H1 ;  /* 0x30000028ff247230 */ /* 0x000fe20000004100 */
[----:B------:R-:W-:Y:S01]  /*7680*/  BSSY.RECONVERGENT B0, `(.L_x_125) ;  /* 0x000004f000007945 */ /* 0x000fe20003800200 */
[--C-:B------:R-:W-:Y:S02]  /*7690*/  HADD2.F32 R21, -RZ, R41.reuse.H0_H0 ;  /* 0x20000029ff157230 */ /* 0x100fe40000004100 */
[----:B------:R-:W-:Y:S02]  /*76a0*/  HADD2.F32 R38, -RZ, R41.H1_H1 ;  /* 0x30000029ff267230 */ /* 0x000fe40000004100 */
[--C-:B------:R-:W-:Y:S02]  /*76b0*/  HADD2.F32 R37, -RZ, R42.reuse.H0_H0 ;  /* 0x2000002aff257230 */ /* 0x100fe40000004100 */
[----:B------:R-:W-:Y:S02]  /*76c0*/  HADD2.F32 R40, -RZ, R42.H1_H1 ;  /* 0x3000002aff287230 */ /* 0x000fe40000004100 */
[----:B------:R-:W1:Y:S01]  /*76d0*/  LDTM.16dp256bit.x4 R4, tmem[UR4+0x60] ;  /* 0x00006004000479ee */ /* 0x000e620008120000 */
[----:B------:R-:W-:Y:S01]  /*76e0*/  NOP ;  /* 0x0000000000007918 */ /* 0x000fe20000000000 */
[----:B------:R-:W-:Y:S01]  /*76f0*/  UIADD3 UR5, UPT, UPT, UR5, 0xf0, URZ ;  /* 0x000000f005057890 */ /* 0x000fe2000fffe0ff */
[--C-:B------:R-:W-:Y:S02]  /*7700*/  HADD2.F32 R39, -RZ, R43.reuse.H0_H0 ;  /* 0x2000002bff277230 */ /* 0x100fe40000004100 */
[----:B------:R-:W-:Y:S01]  /*7710*/  HADD2.F32 R41, -RZ, R43.H1_H1 ;  /* 0x3000002bff297230 */ /* 0x000fe20000004100 */
[----:B------:R-:W-:Y:S01]  /*7720*/  UPRMT UR5, UR37, 0x654, UR5 ;  /* 0x0000065425057896 */ /* 0x000fe20008000005 */
[--C-:B------:R-:W-:Y:S02]  /*7730*/  HADD2.F32 R42, -RZ, R48.reuse.H0_H0 ;  /* 0x20000030ff2a7230 */ /* 0x100fe40000004100 */
[----:B------:R-:W-:Y:S02]  /*7740*/  HADD2.F32 R43, -RZ, R48.H1_H1 ;  /* 0x30000030ff2b7230 */ /* 0x000fe40000004100 */
[--C-:B------:R-:W-:Y:S02]  /*7750*/  HADD2.F32 R44, -RZ, R49.reuse.H0_H0 ;  /* 0x20000031ff2c7230 */ /* 0x100fe40000004100 */
[----:B------:R-:W-:Y:S02]  /*7760*/  HADD2.F32 R46, -RZ, R49.H1_H1 ;  /* 0x30000031ff2e7230 */ /* 0x000fe40000004100 */
[----:B-1----:R-:W-:Y:S01]  /*7770*/  SYNCS.ARRIVE.TRANS64.RED.A1T0 RZ, [UR5], RZ ;  /* 0x000000ffffff79a7 */ /* 0x002fe20008100405 */
[--C-:B------:R-:W-:Y:S02]  /*7780*/  HADD2.F32 R45, -RZ, R50.reuse.H0_H0 ;  /* 0x20000032ff2d7230 */ /* 0x100fe40000004100 */
[----:B------:R-:W-:Y:S02]  /*7790*/  HADD2.F32 R48, -RZ, R50.H1_H1 ;  /* 0x30000032ff307230 */ /* 0x000fe40000004100 */
[--C-:B------:R-:W-:Y:S02]  /*77a0*/  HADD2.F32 R47, -RZ, R51.reuse.H0_H0 ;  /* 0x20000033ff2f7230 */ /* 0x100fe40000004100 */
[----:B------:R-:W-:Y:S02]  /*77b0*/  HADD2.F32 R50, -RZ, R51.H1_H1 ;  /* 0x30000033ff327230 */ /* 0x000fe40000004100 */
[C---:B------:R-:W-:Y:S01]  /*77c0*/  FMUL R4, R33.reuse, R4 ;  /* 0x0000000421047220 */ /* 0x040fe20000400000 */
[C---:B------:R-:W-:Y:S01]  /*77d0*/  FMUL R5, R33.reuse, R5 ;  /* 0x0000000521057220 */ /* 0x040fe20000400000 */
[C---:B------:R-:W-:Y:S01]  /*77e0*/  FMUL R6, R33.reuse, R6 ;  /* 0x0000000621067220 */ /* 0x040fe20000400000 */
[----:B------:R-:W-:Y:S01]  /*77f0*/  FMUL R7, R33, R7 ;  /* 0x0000000721077220 */ /* 0x000fe20000400000 */
[C---:B------:R-:W-:Y:S01]  /*7800*/  FFMA R4, R35.reuse, R20, R4 ;  /* 0x0000001423047223 */ /* 0x040fe20000000004 */
[C---:B------:R-:W-:Y:S01]  /*7810*/  FFMA R5, R35.reuse, R36, R5 ;  /* 0x0000002423057223 */ /* 0x040fe20000000005 */
[C---:B------:R-:W-:Y:S01]  /*7820*/  FFMA R6, R35.reuse, R21, R6 ;  /* 0x0000001523067223 */ /* 0x040fe20000000006 */
[----:B------:R-:W-:Y:S01]  /*7830*/  FFMA R7, R35, R38, R7 ;  /* 0x0000002623077223 */ /* 0x000fe20000000007 */
[C---:B------:R-:W-:Y:S01]  /*7840*/  FMUL R8, R33.reuse, R8 ;  /* 0x0000000821087220 */ /* 0x040fe20000400000 */
[----:B------:R-:W-:Y:S01]  /*7850*/  FMUL R9, R33, R9 ;  /* 0x0000000921097220 */ /* 0x000fe20000400000 */
[----:B---3--:R-:W-:Y:S01]  /*7860*/  F2FP.F16.F32.PACK_AB R80, R5, R4 ;  /* 0x000000040550723e */ /* 0x008fe200000000ff */
[----:B------:R-:W-:Y:S01]  /*7870*/  FMUL R0, R33, R10 ;  /* 0x0000000a21007220 */ /* 0x000fe20000400000 */
[----:B------:R-:W-:Y:S01]  /*7880*/  F2FP.F16.F32.PACK_AB R81, R7, R6 ;  /* 0x000000060751723e */ /* 0x000fe200000000ff */
[C---:B------:R-:W-:Y:S01]  /*7890*/  FFMA R8, R35.reuse, R37, R8 ;  /* 0x0000002523087223 */ /* 0x040fe20000000008 */
[----:B------:R-:W-:Y:S01]  /*78a0*/  FFMA R9, R35, R40, R9 ;  /* 0x0000002823097223 */ /* 0x000fe20000000009 */
[C---:B------:R-:W-:Y:S01]  /*78b0*/  FMUL R2, R33.reuse, R11 ;  /* 0x0000000b21027220 */ /* 0x040fe20000400000 */
[C---:B--2---:R-:W-:Y:S01]  /*78c0*/  FMUL R3, R33.reuse, R12 ;  /* 0x0000000c21037220 */ /* 0x044fe20000400000 */
[----:B------:R-:W-:Y:S01]  /*78d0*/  FMUL R10, R33, R13 ;  /* 0x0000000d210a7220 */ /* 0x000fe20000400000 */
[----:B------:R-:W-:Y:S01]  /*78e0*/  FFMA R0, R35, R39, R0 ;  /* 0x0000002723007223 */ /* 0x000fe20000000000 */
        /* <DEDUP_REMOVED lines=40> */
.L_x_126:
[----:B------:R-:W-:Y:S05]  /*7b70*/  BSYNC.RECONVERGENT B0 ;  /* 0x0000000000007941 */ /* 0x000fea0003800200 */
.L_x_125:
[----:B------:R-:W-:Y:S01]  /*7b80*/  BAR.SYNC.DEFER_BLOCKING 0x1, 0x80 ;  /* 0x0042000000007b1d */ /* 0x000fe20000010000 */
[----:B------:R-:W-:Y:S01]  /*7b90*/  UISETP.NE.AND UP0, UPT, UR49, -0x4, UPT ;  /* 0xfffffffc3100788c */ /* 0x000fe2000bf05270 */
[----:B------:R-:W-:Y:S08]  /*7ba0*/  IADD3 R0, PT, PT, R30, 0x1, RZ ;  /* 0x000000011e007810 */ /* 0x000ff00007ffe0ff */
[----:B------:R-:W-:Y:S05]  /*7bb0*/  BRA.U !UP0, `(.L_x_127) ;  /* 0x0000000108287547 */ /* 0x000fea000b800000 */
[----:B------:R-:W-:Y:S01]  /*7bc0*/  ISETP.NE.AND P0, PT, R76, RZ, PT ;  /* 0x000000ff4c00720c */ /* 0x000fe20003f05270 */
[----:B------:R-:W-:Y:S01]  /*7bd0*/  IMAD.U32 R3, RZ, RZ, UR51 ;  /* 0x00000033ff037e24 */ /* 0x000fe2000f8e00ff */
[----:B------:R-:W-:Y:S01]  /*7be0*/  UIADD3 UR51, UPT, UPT, UR51, 0x1, URZ ;  /* 0x0000000133337890 */ /* 0x000fe2000fffe0ff */
[----:B------:R-:W-:Y:S03]  /*7bf0*/  IMAD.U32 R2, RZ, RZ, UR37 ;  /* 0x00000025ff027e24 */ /* 0x000fe6000f8e00ff */
[----:B------:R-:W-:Y:S04]  /*7c00*/  UISETP.NE.AND UP0, UPT, UR51, 0x4, UPT ;  /* 0x000000043300788c */ /* 0x000fe8000bf05270 */
[----:B------:R-:W-:Y:S03]  /*7c10*/  USEL UR51, UR51, URZ, UP0 ;  /* 0x000000ff33337287 */ /* 0x000fe60008000000 */
[----:B------:R-:W-:Y:S05]  /*7c20*/  @P0 LEA R3, R3, UR48, 0x3 ;  /* 0x0000003003030c11 */ /* 0x000fea000f8e18ff */
[----:B------:R-:W-:Y:S05]  /*7c30*/  @P0 VIADD R3, R3, 0x80 ;  /* 0x0000008003030836 */ /* 0x000fea0000000000 */
[----:B------:R-:W-:Y:S04]  /*7c40*/  @P0 PRMT R2, R2, 0x654, R3 ;  /* 0x0000065402020816 */ /* 0x000fe80000000003 */
[----:B------:R2:W-:Y:S03]  /*7c50*/  @P0 SYNCS.ARRIVE.TRANS64.RED.A1T0 RZ, [R2+URZ], RZ ;  /* 0x000000ff02ff09a7 */ /* 0x0005e600081004ff */
.L_x_127:
[----:B------:R-:W-:Y:S01]  /*7c60*/  ISETP.NE.AND P2, PT, R73, RZ, PT ;  /* 0x000000ff4900720c */ /* 0x000fe20003f45270 */
[----:B------:R-:W-:Y:S01]  /*7c70*/  UIADD3 UR49, UPT, UPT, UR49, 0x4, URZ ;  /* 0x0000000431317890 */ /* 0x000fe2000fffe0ff */
[----:B------:R-:W-:Y:S01]  /*7c80*/  ISETP.NE.AND P0, PT, R75, 0x2, PT ;  /* 0x000000024b00780c */ /* 0x000fe20003f05270 */
[----:B------:R-:W-:Y:S01]  /*7c90*/  IMAD.IADD R20, R29, 0x1, R58 ;  /* 0x000000011d147824 */ /* 0x000fe200078e023a */
[----:B------:R-:W-:Y:S01]  /*7ca0*/  ISETP.NE.AND P1, PT, R0, 0x4, PT ;  /* 0x000000040000780c */ /* 0x000fe20003f25270 */
[----:B------:R-:W-:Y:S01]  /*7cb0*/  IMAD.IADD R21, R31, 0x1, R60 ;  /* 0x000000011f157824 */ /* 0x000fe200078e023c */
[----:B------:R-:W-:Y:S02]  /*7cc0*/  SEL R3, RZ, 0x1, P0 ;  /* 0x00000001ff037807 */ /* 0x000fe40000000000 */
[----:B--2---:R-:W-:Y:S02]  /*7cd0*/  SEL R2, RZ, 0x1, P1 ;  /* 0x00000001ff027807 */ /* 0x004fe40000800000 */
[----:B------:R-:W-:Y:S02]  /*7ce0*/  LOP3.LUT R68, R68, R3, RZ, 0x3c, !PT ;  /* 0x0000000344447212 */ /* 0x000fe400078e3cff */
[----:B------:R-:W-:Y:S02]  /*7cf0*/  LOP3.LUT R69, R69, R2, RZ, 0x3c, !PT ;  /* 0x0000000245457212 */ /* 0x000fe400078e3cff */
[----:B------:R-:W-:Y:S02]  /*7d00*/  @P2 R2UR UR36, R67 ;  /* 0x00000000432422ca */ /* 0x000fe400000e0000 */
[----:B------:R-:W-:Y:S02]  /*7d10*/  SEL R75, R75, RZ, P0 ;  /* 0x000000ff4b4b7207 */ /* 0x000fe40000000000 */
[----:B------:R-:W-:Y:S01]  /*7d20*/  SEL R30, R0, RZ, P1 ;  /* 0x000000ff001e7207 */ /* 0x000fe20000800000 */
[----:B------:R-:W-:Y:S10]  /*7d30*/  @P2 BRA `(.L_x_128) ;  /* 0xffffffd000182947 */ /* 0x000ff4000383ffff */
[----:B------:R-:W-:-:S09]  /*7d40*/  UISETP.NE.AND UP0, UPT, UR50, URZ, UPT ;  /* 0x000000ff3200728c */ /* 0x000fd2000bf05270 */
[----:B------:R-:W-:Y:S05]  /*7d50*/  BRA.U !UP0, `(.L_x_129) ;  /* 0x0000000108487547 */ /* 0x000fea000b800000 */
[----:B------:R-:W2:Y:S02]  /*7d60*/  LDCU.64 UR4, c[0x0][0x890] ;  /* 0x00011200ff0477ac */ /* 0x000ea40008000a00 */
[----:B--2---:R-:W-:-:S04]  /*7d70*/  UISETP.NE.U32.AND UP0, UPT, UR4, URZ, UPT ;  /* 0x000000ff0400728c */ /* 0x004fc8000bf05070 */
[----:B------:R-:W-:-:S09]  /*7d80*/  UISETP.NE.AND.EX UP0, UPT, UR5, URZ, UPT, UP0 ;  /* 0x000000ff0500728c */ /* 0x000fd2000bf05300 */
[----:B------:R-:W-:Y:S05]  /*7d90*/  BRA.U UP0, `(.L_x_130) ;  /* 0x00000001000c7547 */ /* 0x000fea000b800000 */
[----:B------:R-:W-:-:S13]  /*7da0*/  FSETP.NEU.AND P0, PT, R35, RZ, PT ;  /* 0x000000ff2300720b */ /* 0x000fda0003f0d000 */
[----:B------:R-:W-:Y:S05]  /*7db0*/  @!P0 EXIT ;  /* 0x000000000000894d */ /* 0x000fea0003800000 */
[----:B------:R-:W-:Y:S05]  /*7dc0*/  BRA `(.L_x_129) ;  /* 0x00000000002c7947 */ /* 0x000fea0003800000 */
.L_x_130:
[----:B------:R-:W-:Y:S01]  /*7dd0*/  ISETP.NE.AND P0, PT, R74, RZ, PT ;  /* 0x000000ff4a00720c */ /* 0x000fe20003f05270 */
[----:B------:R-:W-:-:S12]  /*7de0*/  BSSY.RECONVERGENT B0, `(.L_x_129) ;  /* 0x0000009000007945 */ /* 0x000fd80003800200 */
[----:B------:R-:W-:Y:S05]  /*7df0*/  @P0 BRA `(.L_x_131) ;  /* 0x0000000000140947 */ /* 0x000fea0003800000 */
[----:B------:R-:W2:Y:S02]  /*7e00*/  LDCU.64 UR4, c[0x0][0x888] ;  /* 0x00011100ff0477ac */ /* 0x000ea40008000a00 */
[----:B--2---:R-:W-:-:S04]  /*7e10*/  ISETP.NE.U32.AND P0, PT, RZ, UR4, PT ;  /* 0x00000004ff007c0c */ /* 0x004fc8000bf05070 */
[----:B------:R-:W-:-:S13]  /*7e20*/  ISETP.NE.AND.EX P0, PT, RZ, UR5, PT, P0 ;  /* 0x00000005ff007c0c */ /* 0x000fda000bf05300 */
[----:B------:R-:W-:Y:S05]  /*7e30*/  @!P0 EXIT ;  /* 0x000000000000894d */ /* 0x000fea0003800000 */
[----:B------:R-:W-:Y:S05]  /*7e40*/  BRA `(.L_x_132) ;  /* 0x0000000000087947 */ /* 0x000fea0003800000 */
.L_x_131:
[----:B------:R-:W-:-:S13]  /*7e50*/  FSETP.NEU.AND P0, PT, R35, RZ, PT ;  /* 0x000000ff2300720b */ /* 0x000fda0003f0d000 */
[----:B------:R-:W-:Y:S05]  /*7e60*/  @!P0 EXIT ;  /* 0x000000000000894d */ /* 0x000fea0003800000 */
.L_x_132:
[----:B------:R-:W-:Y:S05]  /*7e70*/  BSYNC.RECONVERGENT B0 ;  /* 0x0000000000007941 */ /* 0x000fea0003800200 */
.L_x_129:
[----:B------:R-:W-:Y:S01]  /*7e80*/  ULEA UR4, UR51, UR48, 0x3 ;  /* 0x0000003033047291 */ /* 0x000fe2000f8e18ff */
[----:B------:R-:W-:-:S04]  /*7e90*/  DEPBAR.LE SB0, 0x0 ;  /* 0x000080000000791a */ /* 0x000fc80000000000 */
[----:B------:R-:W-:-:S04]  /*7ea0*/  UIADD3 UR4, UPT, UPT, UR4, 0x80, URZ ;  /* 0x0000008004047890 */ /* 0x000fc8000fffe0ff */
[----:B------:R-:W-:-:S09]  /*7eb0*/  UPRMT UR4, UR37, 0x654, UR4 ;  /* 0x0000065425047896 */ /* 0x000fd20008000004 */
[----:B------:R-:W-:Y:S01]  /*7ec0*/  SYNCS.ARRIVE.TRANS64.RED.A1T0 RZ, [UR4], RZ ;  /* 0x000000ffffff79a7 */ /* 0x000fe20008100404 */
[----:B------:R-:W-:Y:S05]  /*7ed0*/  EXIT ;  /* 0x000000000000794d */ /* 0x000fea0003800000 */
.L_x_19:
[----:B--2---:R2:W1:Y:S02]  /*7ee0*/  SYNCS.PHASECHK.TRANS64.TRYWAIT P0, [R3+URZ+0x120], R2 ;  /* 0x00012002030075a7 */ /* 0x00446400080011ff */
[----:B-1----:R-:W-:Y:S05]  /*7ef0*/  @!P0 NANOSLEEP.SYNCS 0x989680 ;  /* 0x009896800000895d */ /* 0x002fea0003900000 */
[----:B------:R-:W1:Y:S02]  /*7f00*/  @!P0 SYNCS.PHASECHK.TRANS64 P0, [R3+URZ+0x120], R2 ;  /* 0x00012002030085a7 */ /* 0x000e6400080010ff */
[----:B-1----:R-:W-:Y:S05]  /*7f10*/  @!P0 BRA `(.L_x_19) ;  /* 0xfffffffc00f08947 */ /* 0x002fea000383ffff */
[----:B------:R-:W-:Y:S05]  /*7f20*/  BRA `(.L_x_133) ;  /* 0xffffff9400c07947 */ /* 0x000fea000383ffff */
.L_x_22:
[----:B-1----:R-:W-:-:S07]  /*7f30*/  MOV R2, UR33 ;  /* 0x0000002100027c02 */ /* 0x002fce0008000f00 */
.L_x_134:
[----:B-1----:R1:W2:Y:S02]  /*7f40*/  SYNCS.PHASECHK.TRANS64.TRYWAIT P0, [R2+URZ+0x30], R5 ;  /* 0x00003005020075a7 */ /* 0x0022a400080011ff */
[----:B--2---:R-:W-:Y:S05]  /*7f50*/  @!P0 NANOSLEEP.SYNCS 0x989680 ;  /* 0x009896800000895d */ /* 0x004fea0003900000 */
[----:B------:R-:W2:Y:S02]  /*7f60*/  @!P0 SYNCS.PHASECHK.TRANS64 P0, [R2+URZ+0x30], R5 ;  /* 0x00003005020085a7 */ /* 0x000ea400080010ff */
[----:B--2---:R-:W-:Y:S05]  /*7f70*/  @!P0 BRA `(.L_x_134) ;  /* 0xfffffffc00f08947 */ /* 0x004fea000383ffff */
[----:B------:R-:W-:Y:S05]  /*7f80*/  BRA `(.L_x_21) ;  /* 0xffffff9800107947 */ /* 0x000fea000383ffff */
.L_x_28:
[----:B-1----:R-:W-:-:S07]  /*7f90*/  MOV R2, UR17 ;  /* 0x0000001100027c02 */ /* 0x002fce0008000f00 */
.L_x_135:
[----:B-1----:R1:W2:Y:S02]  /*7fa0*/  SYNCS.PHASECHK.TRANS64.TRYWAIT P0, [R2+URZ+0x30], R5 ;  /* 0x00003005020075a7 */ /* 0x0022a400080011ff */
[----:B--2---:R-:W-:Y:S05]  /*7fb0*/  @!P0 NANOSLEEP.SYNCS 0x989680 ;  /* 0x009896800000895d */ /* 0x004fea0003900000 */
[----:B------:R-:W2:Y:S02]  /*7fc0*/  @!P0 SYNCS.PHASECHK.TRANS64 P0, [R2+URZ+0x30], R5 ;  /* 0x00003005020085a7 */ /* 0x000ea400080010ff */
[----:B--2---:R-:W-:Y:S05]  /*7fd0*/  @!P0 BRA `(.L_x_135) ;  /* 0xfffffffc00f08947 */ /* 0x004fea000383ffff */
[----:B------:R-:W-:Y:S05]  /*7fe0*/  BRA `(.L_x_27) ;  /* 0xffffff9800b87947 */ /* 0x000fea000383ffff */
.L_x_32:
[----:B-1----:R1:W2:Y:S02]  /*7ff0*/  SYNCS.PHASECHK.TRANS64.TRYWAIT P0, [R2+URZ+0xb0], R3 ;  /* 0x0000b003020075a7 */ /* 0x0022a400080011ff */
[----:B--2---:R-:W-:Y:S05]  /*8000*/  @!P0 NANOSLEEP.SYNCS 0x989680 ;  /* 0x009896800000895d */ /* 0x004fea0003900000 */
[----:B------:R-:W2:Y:S02]  /*8010*/  @!P0 SYNCS.PHASECHK.TRANS64 P0, [R2+URZ+0xb0], R3 ;  /* 0x0000b003020085a7 */ /* 0x000ea400080010ff */
[----:B--2---:R-:W-:Y:S05]  /*8020*/  @!P0 BRA `(.L_x_32) ;  /* 0xfffffffc00f08947 */ /* 0x004fea000383ffff */
[----:B------:R-:W-:Y:S05]  /*8030*/  BRA `(.L_x_136) ;  /* 0xffffff9c00487947 */ /* 0x000fea000383ffff */
.L_x_36:
[----:B----4-:R-:W-:-:S07]  /*8040*/  MOV R0, UR5 ;  /* 0x0000000500007c02 */ /* 0x010fce0008000f00 */
.L_x_137:
[----:B-1----:R1:W2:Y:S02]  /*8050*/  SYNCS.PHASECHK.TRANS64.TRYWAIT P0, [R0+URZ], R3 ;  /* 0x00000003000075a7 */ /* 0x0022a400080011ff */
[----:B--2---:R-:W-:Y:S05]  /*8060*/  @!P0 NANOSLEEP.SYNCS 0x989680 ;  /* 0x009896800000895d */ /* 0x004fea0003900000 */
[----:B------:R-:W2:Y:S02]  /*8070*/  @!P0 SYNCS.PHASECHK.TRANS64 P0, [R0+URZ], R3 ;  /* 0x00000003000085a7 */ /* 0x000ea400080010ff */
[----:B--2---:R-:W-:Y:S05]  /*8080*/  @!P0 BRA `(.L_x_137) ;  /* 0xfffffffc00f08947 */ /* 0x004fea000383ffff */
[----:B------:R-:W-:Y:S05]  /*8090*/  BRA `(.L_x_138) ;  /* 0xffffffa000b87947 */ /* 0x000fea000383ffff */
.L_x_37:
[----:B----4-:R-:W-:-:S07]  /*80a0*/  MOV R0, UR5 ;  /* 0x0000000500007c02 */ /* 0x010fce0008000f00 */
.L_x_139:
[----:B-1----:R1:W2:Y:S02]  /*80b0*/  SYNCS.PHASECHK.TRANS64.TRYWAIT P0, [R0+URZ], R3 ;  /* 0x00000003000075a7 */ /* 0x0022a400080011ff */
[----:B--2---:R-:W-:Y:S05]  /*80c0*/  @!P0 NANOSLEEP.SYNCS 0x989680 ;  /* 0x009896800000895d */ /* 0x004fea0003900000 */
[----:B------:R-:W2:Y:S02]  /*80d0*/  @!P0 SYNCS.PHASECHK.TRANS64 P0, [R0+URZ], R3 ;  /* 0x00000003000085a7 */ /* 0x000ea400080010ff */
[----:B--2---:R-:W-:Y:S05]  /*80e0*/  @!P0 BRA `(.L_x_139) ;  /* 0xfffffffc00f08947 */ /* 0x004fea000383ffff */
[----:B------:R-:W-:Y:S05]  /*80f0*/  BRA `(.L_x_140) ;  /* 0xffffffa000c47947 */ /* 0x000fea000383ffff */
.L_x_38:
[----:B----4-:R-:W-:-:S07]  /*8100*/  MOV R0, UR5 ;  /* 0x0000000500007c02 */ /* 0x010fce0008000f00 */
.L_x_141:
[----:B-1----:R1:W2:Y:S02]  /*8110*/  SYNCS.PHASECHK.TRANS64.TRYWAIT P0, [R0+URZ], R3 ;  /* 0x00000003000075a7 */ /* 0x0022a400080011ff */
[----:B--2---:R-:W-:Y:S05]  /*8120*/  @!P0 NANOSLEEP.SYNCS 0x989680 ;  /* 0x009896800000895d */ /* 0x004fea0003900000 */
[----:B------:R-:W2:Y:S02]  /*8130*/  @!P0 SYNCS.PHASECHK.TRANS64 P0, [R0+URZ], R3 ;  /* 0x00000003000085a7 */ /* 0x000ea400080010ff */
[----:B--2---:R-:W-:Y:S05]  /*8140*/  @!P0 BRA `(.L_x_141) ;  /* 0xfffffffc00f08947 */ /* 0x004fea000383ffff */
[----:B------:R-:W-:Y:S05]  /*8150*/  BRA `(.L_x_142) ;  /* 0xffffffa000d07947 */ /* 0x000fea000383ffff */
.L_x_39:
[----:B----4-:R-:W-:-:S07]  /*8160*/  MOV R0, UR5 ;  /* 0x0000000500007c02 */ /* 0x010fce0008000f00 */
.L_x_143:
[----:B-1----:R1:W2:Y:S02]  /*8170*/  SYNCS.PHASECHK.TRANS64.TRYWAIT P0, [R0+URZ], R3 ;  /* 0x00000003000075a7 */ /* 0x0022a400080011ff */
[----:B--2---:R-:W-:Y:S05]  /*8180*/  @!P0 NANOSLEEP.SYNCS 0x989680 ;  /* 0x009896800000895d */ /* 0x004fea0003900000 */
[----:B------:R-:W2:Y:S02]  /*8190*/  @!P0 SYNCS.PHASECHK.TRANS64 P0, [R0+URZ], R3 ;  /* 0x00000003000085a7 */ /* 0x000ea400080010ff */
[----:B--2---:R-:W-:Y:S05]  /*81a0*/  @!P0 BRA `(.L_x_143) ;  /* 0xfffffffc00f08947 */ /* 0x004fea000383ffff */
[----:B------:R-:W-:Y:S05]  /*81b0*/  BRA `(.L_x_144) ;  /* 0xffffffa000dc7947 */ /* 0x000fea000383ffff */
.L_x_40:
[----:B----4-:R-:W-:-:S07]  /*81c0*/  MOV R0, UR5 ;  /* 0x0000000500007c02 */ /* 0x010fce0008000f00 */
.L_x_145:
[----:B-1----:R1:W2:Y:S02]  /*81d0*/  SYNCS.PHASECHK.TRANS64.TRYWAIT P0, [R0+URZ], R3 ;  /* 0x00000003000075a7 */ /* 0x0022a400080011ff */
[----:B--2---:R-:W-:Y:S05]  /*81e0*/  @!P0 NANOSLEEP.SYNCS 0x989680 ;  /* 0x009896800000895d */ /* 0x004fea0003900000 */
[----:B------:R-:W2:Y:S02]  /*81f0*/  @!P0 SYNCS.PHASECHK.TRANS64 P0, [R0+URZ], R3 ;  /* 0x00000003000085a7 */ /* 0x000ea400080010ff */
[----:B--2---:R-:W-:Y:S05]  /*8200*/  @!P0 BRA `(.L_x_145) ;  /* 0xfffffffc00f08947 */ /* 0x004fea000383ffff */
[----:B------:R-:W-:Y:S05]  /*8210*/  BRA `(.L_x_146) ;  /* 0xffffffa000e87947 */ /* 0x000fea000383ffff */
.L_x_43:
[----:B-1----:R1:W2:Y:S02]  /*8220*/  SYNCS.PHASECHK.TRANS64.TRYWAIT P0, [R0+URZ+0x110], R5 ;  /* 0x00011005000075a7 */ /* 0x0022a400080011ff */
[----:B--2---:R-:W-:Y:S05]  /*8230*/  @!P0 NANOSLEEP.SYNCS 0x989680 ;  /* 0x009896800000895d */ /* 0x004fea0003900000 */
[----:B------:R-:W2:Y:S02]  /*8240*/  @!P0 SYNCS.PHASECHK.TRANS64 P0, [R0+URZ+0x110], R5 ;  /* 0x00011005000085a7 */ /* 0x000ea400080010ff */
[----:B--2---:R-:W-:Y:S05]  /*8250*/  @!P0 BRA `(.L_x_43) ;  /* 0xfffffffc00f08947 */ /* 0x004fea000383ffff */
[----:B------:R-:W-:Y:S05]  /*8260*/  BRA `(.L_x_147) ;  /* 0xffffffa400447947 */ /* 0x000fea000383ffff */
.L_x_44:
[----:B------:R-:W-:-:S07]  /*8270*/  MOV R0, UR5 ;  /* 0x0000000500007c02 */ /* 0x000fce0008000f00 */
.L_x_148:
[----:B-1----:R1:W2:Y:S02]  /*8280*/  SYNCS.PHASECHK.TRANS64.TRYWAIT P0, [R0+URZ+0xc0], R5 ;  /* 0x0000c005000075a7 */ /* 0x0022a400080011ff */
[----:B--2---:R-:W-:Y:S05]  /*8290*/  @!P0 NANOSLEEP.SYNCS 0x989680 ;  /* 0x009896800000895d */ /* 0x004fea0003900000 */
[----:B------:R-:W2:Y:S02]  /*82a0*/  @!P0 SYNCS.PHASECHK.TRANS64 P0, [R0+URZ+0xc0], R5 ;  /* 0x0000c005000085a7 */ /* 0x000ea400080010ff */
[----:B--2---:R-:W-:Y:S05]  /*82b0*/  @!P0 BRA `(.L_x_148) ;  /* 0xfffffffc00f08947 */ /* 0x004fea000383ffff */
[----:B------:R-:W-:Y:S05]  /*82c0*/  BRA `(.L_x_149) ;  /* 0xffffffa400547947 */ /* 0x000fea000383ffff */
.L_x_45:
[----:B-1----:R1:W2:Y:S02]  /*82d0*/  SYNCS.PHASECHK.TRANS64.TRYWAIT P1, [R0+URZ+0xb0], R5 ;  /* 0x0000b005000075a7 */ /* 0x0022a400080211ff */
[----:B--2---:R-:W-:Y:S05]  /*82e0*/  @!P1 NANOSLEEP.SYNCS 0x989680 ;  /* 0x009896800000995d */ /* 0x004fea0003900000 */
[----:B------:R-:W2:Y:S02]  /*82f0*/  @!P1 SYNCS.PHASECHK.TRANS64 P1, [R0+URZ+0xb0], R5 ;  /* 0x0000b005000095a7 */ /* 0x000ea400080210ff */
[----:B--2---:R-:W-:Y:S05]  /*8300*/  @!P1 BRA `(.L_x_45) ;  /* 0xfffffffc00f09947 */ /* 0x004fea000383ffff */
[----:B------:R-:W-:Y:S05]  /*8310*/  BRA `(.L_x_150) ;  /* 0xffffffa400847947 */ /* 0x000fea000383ffff */
.L_x_48:
[----:B------:R-:W-:-:S07]  /*8320*/  MOV R0, UR5 ;  /* 0x0000000500007c02 */ /* 0x000fce0008000f00 */
.L_x_151:
[----:B-1----:R1:W2:Y:S02]  /*8330*/  SYNCS.PHASECHK.TRANS64.TRYWAIT P0, [R0+URZ+0xc0], R3 ;  /* 0x0000c003000075a7 */ /* 0x0022a400080011ff */
[----:B--2---:R-:W-:Y:S05]  /*8340*/  @!P0 NANOSLEEP.SYNCS 0x989680 ;  /* 0x009896800000895d */ /* 0x004fea0003900000 */
[----:B------:R-:W2:Y:S02]  /*8350*/  @!P0 SYNCS.PHASECHK.TRANS64 P0, [R0+URZ+0xc0], R3 ;  /* 0x0000c003000085a7 */ /* 0x000ea400080010ff */
[----:B--2---:R-:W-:Y:S05]  /*8360*/  @!P0 BRA `(.L_x_151) ;  /* 0xfffffffc00f08947 */ /* 0x004fea000383ffff */
[----:B------:R-:W-:Y:S05]  /*8370*/  BRA `(.L_x_47) ;  /* 0xffffffa400d87947 */ /* 0x000fea000383ffff */
.L_x_55:
[----:B-1----:R1:W2:Y:S02]  /*8380*/  SYNCS.PHASECHK.TRANS64.TRYWAIT P1, [R0+URZ+0xb0], R5 ;  /* 0x0000b005000075a7 */ /* 0x0022a400080211ff */
[----:B--2---:R-:W-:Y:S05]  /*8390*/  @!P1 NANOSLEEP.SYNCS 0x989680 ;  /* 0x009896800000995d */ /* 0x004fea0003900000 */
[----:B------:R-:W2:Y:S02]  /*83a0*/  @!P1 SYNCS.PHASECHK.TRANS64 P1, [R0+URZ+0xb0], R5 ;  /* 0x0000b005000095a7 */ /* 0x000ea400080210ff */
[----:B--2---:R-:W-:Y:S05]  /*83b0*/  @!P1 BRA `(.L_x_55) ;  /* 0xfffffffc00f09947 */ /* 0x004fea000383ffff */
[----:B------:R-:W-:Y:S05]  /*83c0*/  BRA `(.L_x_152) ;  /* 0xffffffac00387947 */ /* 0x000fea000383ffff */
.L_x_56:
[----:B------:R-:W-:-:S07]  /*83d0*/  MOV R3, UR8 ;  /* 0x0000000800037c02 */ /* 0x000fce0008000f00 */
.L_x_153:
[----:B-1----:R1:W2:Y:S02]  /*83e0*/  SYNCS.PHASECHK.TRANS64.TRYWAIT P0, [R3+URZ+0xf0], R0 ;  /* 0x0000f000030075a7 */ /* 0x0022a400080011ff */
[----:B--2---:R-:W-:Y:S05]  /*83f0*/  @!P0 NANOSLEEP.SYNCS 0x989680 ;  /* 0x009896800000895d */ /* 0x004fea0003900000 */
[----:B------:R-:W2:Y:S02]  /*8400*/  @!P0 SYNCS.PHASECHK.TRANS64 P0, [R3+URZ+0xf0], R0 ;  /* 0x0000f000030085a7 */ /* 0x000ea400080010ff */
[----:B--2---:R-:W-:Y:S05]  /*8410*/  @!P0 BRA `(.L_x_153) ;  /* 0xfffffffc00f08947 */ /* 0x004fea000383ffff */
[----:B------:R-:W-:Y:S05]  /*8420*/  BRA `(.L_x_154) ;  /* 0xffffffac00887947 */ /* 0x000fea000383ffff */
.L_x_59:
[----:B------:R-:W-:Y:S07]  /*8430*/  MOV R0, UR7 ;  /* 0x0000000700007c02 */ /* 0x000fee0008000f00 */
.L_x_155:
[----:B-1----:R1:W2:Y:S02]  /*8440*/  SYNCS.PHASECHK.TRANS64.TRYWAIT P0, [R0+URZ], R3 ;  /* 0x00000003000075a7 */ /* 0x0022a400080011ff */
[----:B--2---:R-:W-:Y:S05]  /*8450*/  @!P0 NANOSLEEP.SYNCS 0x989680 ;  /* 0x009896800000895d */ /* 0x004fea0003900000 */
[----:B------:R-:W2:Y:S02]  /*8460*/  @!P0 SYNCS.PHASECHK.TRANS64 P0, [R0+URZ], R3 ;  /* 0x00000003000085a7 */ /* 0x000ea400080010ff */
[----:B--2---:R-:W-:Y:S05]  /*8470*/  @!P0 BRA `(.L_x_155) ;  /* 0xfffffffc00f08947 */ /* 0x004fea000383ffff */
[----:B------:R-:W-:Y:S05]  /*8480*/  BRA `(.L_x_58) ;  /* 0xffffffac00a47947 */ /* 0x000fea000383ffff */
.L_x_62:
[----:B------:R-:W-:-:S07]  /*8490*/  MOV R0, UR5 ;  /* 0x0000000500007c02 */ /* 0x000fce0008000f00 */
.L_x_156:
[----:B--2---:R2:W3:Y:S02]  /*84a0*/  SYNCS.PHASECHK.TRANS64.TRYWAIT P0, [R0+URZ], R3 ;  /* 0x00000003000075a7 */ /* 0x0044e400080011ff */
[----:B---3--:R-:W-:Y:S05]  /*84b0*/  @!P0 NANOSLEEP.SYNCS 0x989680 ;  /* 0x009896800000895d */ /* 0x008fea0003900000 */
[----:B------:R-:W3:Y:S02]  /*84c0*/  @!P0 SYNCS.PHASECHK.TRANS64 P0, [R0+URZ], R3 ;  /* 0x00000003000085a7 */ /* 0x000ee400080010ff */
[----:B---3--:R-:W-:Y:S05]  /*84d0*/  @!P0 BRA `(.L_x_156) ;  /* 0xfffffffc00f08947 */ /* 0x008fea000383ffff */
[----:B------:R-:W-:Y:S05]  /*84e0*/  BRA `(.L_x_157) ;  /* 0xffffffb000587947 */ /* 0x000fea000383ffff */
.L_x_63:
[----:B------:R-:W-:-:S07]  /*84f0*/  MOV R0, UR5 ;  /* 0x0000000500007c02 */ /* 0x000fce0008000f00 */
.L_x_158:
[----:B-1----:R1:W2:Y:S02]  /*8500*/  SYNCS.PHASECHK.TRANS64.TRYWAIT P0, [R0+URZ], R3 ;  /* 0x00000003000075a7 */ /* 0x0022a400080011ff */
[----:B--2---:R-:W-:Y:S05]  /*8510*/  @!P0 NANOSLEEP.SYNCS 0x989680 ;  /* 0x009896800000895d */ /* 0x004fea0003900000 */
[----:B------:R-:W2:Y:S02]  /*8520*/  @!P0 SYNCS.PHASECHK.TRANS64 P0, [R0+URZ], R3 ;  /* 0x00000003000085a7 */ /* 0x000ea400080010ff */
[----:B--2---:R-:W-:Y:S05]  /*8530*/  @!P0 BRA `(.L_x_158) ;  /* 0xfffffffc00f08947 */ /* 0x004fea000383ffff */
[----:B------:R-:W-:Y:S05]  /*8540*/  BRA `(.L_x_159) ;  /* 0xffffffb000647947 */ /* 0x000fea000383ffff */
.L_x_64:
[----:B------:R-:W-:-:S07]  /*8550*/  MOV R0, UR5 ;  /* 0x0000000500007c02 */ /* 0x000fce0008000f00 */
.L_x_160:
[----:B-1----:R1:W2:Y:S02]  /*8560*/  SYNCS.PHASECHK.TRANS64.TRYWAIT P0, [R0+URZ], R3 ;  /* 0x00000003000075a7 */ /* 0x0022a400080011ff */
[----:B--2---:R-:W-:Y:S05]  /*8570*/  @!P0 NANOSLEEP.SYNCS 0x989680 ;  /* 0x009896800000895d */ /* 0x004fea0003900000 */
[----:B------:R-:W2:Y:S02]  /*8580*/  @!P0 SYNCS.PHASECHK.TRANS64 P0, [R0+URZ], R3 ;  /* 0x00000003000085a7 */ /* 0x000ea400080010ff */
[----:B--2---:R-:W-:Y:S05]  /*8590*/  @!P0 BRA `(.L_x_160) ;  /* 0xfffffffc00f08947 */ /* 0x004fea000383ffff */
[----:B------:R-:W-:Y:S05]  /*85a0*/  BRA `(.L_x_161) ;  /* 0xffffffb000707947 */ /* 0x000fea000383ffff */
.L_x_65:
[----:B------:R-:W-:-:S07]  /*85b0*/  MOV R0, UR7 ;  /* 0x0000000700007c02 */ /* 0x000fce0008000f00 */
.L_x_162:
[----:B-1----:R1:W2:Y:S02]  /*85c0*/  SYNCS.PHASECHK.TRANS64.TRYWAIT P0, [R0+URZ], R3 ;  /* 0x00000003000075a7 */ /* 0x0022a400080011ff */
[----:B--2---:R-:W-:Y:S05]  /*85d0*/  @!P0 NANOSLEEP.SYNCS 0x989680 ;  /* 0x009896800000895d */ /* 0x004fea0003900000 */
[----:B------:R-:W2:Y:S02]  /*85e0*/  @!P0 SYNCS.PHASECHK.TRANS64 P0, [R0+URZ], R3 ;  /* 0x00000003000085a7 */ /* 0x000ea400080010ff */
[----:B--2---:R-:W-:Y:S05]  /*85f0*/  @!P0 BRA `(.L_x_162) ;  /* 0xfffffffc00f08947 */ /* 0x004fea000383ffff */
[----:B------:R-:W-:Y:S05]  /*8600*/  BRA `(.L_x_163) ;  /* 0xffffffb0007c7947 */ /* 0x000fea000383ffff */
.L_x_70:
[----:B--2---:R2:W3:Y:S02]  /*8610*/  SYNCS.PHASECHK.TRANS64.TRYWAIT P0, [R0+URZ+0xb0], R3 ;  /* 0x0000b003000075a7 */ /* 0x0044e400080011ff */
[----:B---3--:R-:W-:Y:S05]  /*8620*/  @!P0 NANOSLEEP.SYNCS 0x989680 ;  /* 0x009896800000895d */ /* 0x008fea0003900000 */
[----:B------:R-:W3:Y:S02]  /*8630*/  @!P0 SYNCS.PHASECHK.TRANS64 P0, [R0+URZ+0xb0], R3 ;  /* 0x0000b003000085a7 */ /* 0x000ee400080010ff */
[----:B---3--:R-:W-:Y:S05]  /*8640*/  @!P0 BRA `(.L_x_70) ;  /* 0xfffffffc00f08947 */ /* 0x008fea000383ffff */
[----:B------:R-:W-:Y:S05]  /*8650*/  BRA `(.L_x_164) ;  /* 0xffffffb400887947 */ /* 0x000fea000383ffff */
.L_x_73:
[----:B------:R-:W-:Y:S07]  /*8660*/  MOV R0, UR7 ;  /* 0x0000000700007c02 */ /* 0x000fee0008000f00 */
.L_x_165:
[----:B--2---:R2:W3:Y:S02]  /*8670*/  SYNCS.PHASECHK.TRANS64.TRYWAIT P0, [R0+URZ+0xa8], R3 ;  /* 0x0000a803000075a7 */ /* 0x0044e400080011ff */
[----:B---3--:R-:W-:Y:S05]  /*8680*/  @!P0 NANOSLEEP.SYNCS 0x989680 ;  /* 0x009896800000895d */ /* 0x008fea0003900000 */
[----:B------:R-:W3:Y:S02]  /*8690*/  @!P0 SYNCS.PHASECHK.TRANS64 P0, [R0+URZ+0xa8], R3 ;  /* 0x0000a803000085a7 */ /* 0x000ee400080010ff */
[----:B---3--:R-:W-:Y:S05]  /*86a0*/  @!P0 BRA `(.L_x_165) ;  /* 0xfffffffc00f08947 */ /* 0x008fea000383ffff */
[----:B------:R-:W-:Y:S05]  /*86b0*/  BRA `(.L_x_72) ;  /* 0xffffffb800687947 */ /* 0x000fea000383ffff */
.L_x_76:
[----:B------:R-:W-:Y:S07]  /*86c0*/  MOV R3, UR7 ;  /* 0x0000000700037c02 */ /* 0x000fee0008000f00 */
.L_x_166:
[----:B-1----:R1:W2:Y:S02]  /*86d0*/  SYNCS.PHASECHK.TRANS64.TRYWAIT P0, [R3+URZ+0x80], R12 ;  /* 0x0000800c030075a7 */ /* 0x0022a400080011ff */
[----:B--2---:R-:W-:Y:S05]  /*86e0*/  @!P0 NANOSLEEP.SYNCS 0x989680 ;  /* 0x009896800000895d */ /* 0x004fea0003900000 */
[----:B------:R-:W2:Y:S02]  /*86f0*/  @!P0 SYNCS.PHASECHK.TRANS64 P0, [R3+URZ+0x80], R12 ;  /* 0x0000800c030085a7 */ /* 0x000ea400080010ff */
[----:B--2---:R-:W-:Y:S05]  /*8700*/  @!P0 BRA `(.L_x_166) ;  /* 0xfffffffc00f08947 */ /* 0x004fea000383ffff */
[----:B------:R-:W-:Y:S05]  /*8710*/  BRA `(.L_x_167) ;  /* 0xffffffb800e07947 */ /* 0x000fea000383ffff */
.L_x_77:
[----:B-1----:R-:W-:Y:S07]  /*8720*/  MOV R3, UR7 ;  /* 0x0000000700037c02 */ /* 0x002fee0008000f00 */
.L_x_168:
[----:B-1----:R1:W2:Y:S02]  /*8730*/  SYNCS.PHASECHK.TRANS64.TRYWAIT P0, [R3+URZ+0x88], R12 ;  /* 0x0000880c030075a7 */ /* 0x0022a400080011ff */
[----:B--2---:R-:W-:Y:S05]  /*8740*/  @!P0 NANOSLEEP.SYNCS 0x989680 ;  /* 0x009896800000895d */ /* 0x004fea0003900000 */
[----:B------:R-:W2:Y:S02]  /*8750*/  @!P0 SYNCS.PHASECHK.TRANS64 P0, [R3+URZ+0x88], R12 ;  /* 0x0000880c030085a7 */ /* 0x000ea400080010ff */
[----:B--2---:R-:W-:Y:S05]  /*8760*/  @!P0 BRA `(.L_x_168) ;  /* 0xfffffffc00f08947 */ /* 0x004fea000383ffff */
[----:B------:R-:W-:Y:S05]  /*8770*/  BRA `(.L_x_169) ;  /* 0xffffffbc001c7947 */ /* 0x000fea000383ffff */
.L_x_78:
[----:B-1----:R-:W-:Y:S07]  /*8780*/  MOV R3, UR7 ;  /* 0x0000000700037c02 */ /* 0x002fee0008000f00 */
.L_x_170:
[----:B-1----:R1:W2:Y:S02]  /*8790*/  SYNCS.PHASECHK.TRANS64.TRYWAIT P0, [R3+URZ+0x90], R12 ;  /* 0x0000900c030075a7 */ /* 0x0022a400080011ff */
[----:B--2---:R-:W-:Y:S05]  /*87a0*/  @!P0 NANOSLEEP.SYNCS 0x989680 ;  /* 0x009896800000895d */ /* 0x004fea0003900000 */
[----:B------:R-:W2:Y:S02]  /*87b0*/  @!P0 SYNCS.PHASECHK.TRANS64 P0, [R3+URZ+0x90], R12 ;  /* 0x0000900c030085a7 */ /* 0x000ea400080010ff */
[----:B--2---:R-:W-:Y:S05]  /*87c0*/  @!P0 BRA `(.L_x_170) ;  /* 0xfffffffc00f08947 */ /* 0x004fea000383ffff */
[----:B------:R-:W-:Y:S05]  /*87d0*/  BRA `(.L_x_171) ;  /* 0xffffffbc00647947 */ /* 0x000fea000383ffff */
.L_x_79:
[----:B------:R-:W-:Y:S07]  /*87e0*/  MOV R3, UR7 ;  /* 0x0000000700037c02 */ /* 0x000fee0008000f00 */
.L_x_172:
[----:B-1----:R1:W2:Y:S02]  /*87f0*/  SYNCS.PHASECHK.TRANS64.TRYWAIT P0, [R3+URZ+0x98], R12 ;  /* 0x0000980c030075a7 */ /* 0x0022a400080011ff */
[----:B--2---:R-:W-:Y:S05]  /*8800*/  @!P0 NANOSLEEP.SYNCS 0x989680 ;  /* 0x009896800000895d */ /* 0x004fea0003900000 */
[----:B------:R-:W2:Y:S02]  /*8810*/  @!P0 SYNCS.PHASECHK.TRANS64 P0, [R3+URZ+0x98], R12 ;  /* 0x0000980c030085a7 */ /* 0x000ea400080010ff */
[----:B--2---:R-:W-:Y:S05]  /*8820*/  @!P0 BRA `(.L_x_172) ;  /* 0xfffffffc00f08947 */ /* 0x004fea000383ffff */
[----:B------:R-:W-:Y:S05]  /*8830*/  BRA `(.L_x_173) ;  /* 0xffffffbc00ec7947 */ /* 0x000fea000383ffff */
.L_x_81:
[----:B------:R-:W-:-:S07]  /*8840*/  MOV R0, UR7 ;  /* 0x0000000700007c02 */ /* 0x000fce0008000f00 */
.L_x_174:
[----:B-1----:R1:W3:Y:S02]  /*8850*/  SYNCS.PHASECHK.TRANS64.TRYWAIT P0, [R0+URZ+0x80], R3 ;  /* 0x00008003000075a7 */ /* 0x0022e400080011ff */
[----:B---3--:R-:W-:Y:S05]  /*8860*/  @!P0 NANOSLEEP.SYNCS 0x989680 ;  /* 0x009896800000895d */ /* 0x008fea0003900000 */
[----:B------:R-:W3:Y:S02]  /*8870*/  @!P0 SYNCS.PHASECHK.TRANS64 P0, [R0+URZ+0x80], R3 ;  /* 0x00008003000085a7 */ /* 0x000ee400080010ff */
[----:B---3--:R-:W-:Y:S05]  /*8880*/  @!P0 BRA `(.L_x_174) ;  /* 0xfffffffc00f08947 */ /* 0x008fea000383ffff */
[----:B------:R-:W-:Y:S05]  /*8890*/  BRA `(.L_x_175) ;  /* 0xffffffc0005c7947 */ /* 0x000fea000383ffff */
.L_x_82:
[----:B-1----:R-:W-:-:S07]  /*88a0*/  MOV R0, UR7 ;  /* 0x0000000700007c02 */ /* 0x002fce0008000f00 */
.L_x_176:
[----:B-1----:R1:W3:Y:S02]  /*88b0*/  SYNCS.PHASECHK.TRANS64.TRYWAIT P0, [R0+URZ+0x88], R3 ;  /* 0x00008803000075a7 */ /* 0x0022e400080011ff */
[----:B---3--:R-:W-:Y:S05]  /*88c0*/  @!P0 NANOSLEEP.SYNCS 0x989680 ;  /* 0x009896800000895d */ /* 0x008fea0003900000 */
[----:B------:R-:W3:Y:S02]  /*88d0*/  @!P0 SYNCS.PHASECHK.TRANS64 P0, [R0+URZ+0x88], R3 ;  /* 0x00008803000085a7 */ /* 0x000ee400080010ff */
[----:B---3--:R-:W-:Y:S05]  /*88e0*/  @!P0 BRA `(.L_x_176) ;  /* 0xfffffffc00f08947 */ /* 0x008fea000383ffff */
[----:B------:R-:W-:Y:S05]  /*88f0*/  BRA `(.L_x_177) ;  /* 0xffffffc0004c7947 */ /* 0x000fea000383ffff */
.L_x_83:
[----:B-1----:R-:W-:-:S07]  /*8900*/  MOV R0, UR7 ;  /* 0x0000000700007c02 */ /* 0x002fce0008000f00 */
.L_x_178:
[----:B-1----:R1:W3:Y:S02]  /*8910*/  SYNCS.PHASECHK.TRANS64.TRYWAIT P0, [R0+URZ+0x90], R3 ;  /* 0x00009003000075a7 */ /* 0x0022e400080011ff */
[----:B---3--:R-:W-:Y:S05]  /*8920*/  @!P0 NANOSLEEP.SYNCS 0x989680 ;  /* 0x009896800000895d */ /* 0x008fea0003900000 */
[----:B------:R-:W3:Y:S02]  /*8930*/  @!P0 SYNCS.PHASECHK.TRANS64 P0, [R0+URZ+0x90], R3 ;  /* 0x00009003000085a7 */ /* 0x000ee400080010ff */
[----:B---3--:R-:W-:Y:S05]  /*8940*/  @!P0 BRA `(.L_x_178) ;  /* 0xfffffffc00f08947 */ /* 0x008fea000383ffff */
[----:B------:R-:W-:Y:S05]  /*8950*/  BRA `(.L_x_179) ;  /* 0xffffffc0003c7947 */ /* 0x000fea000383ffff */
.L_x_85:
[----:B--2---:R2:W4:Y:S02]  /*8960*/  SYNCS.PHASECHK.TRANS64.TRYWAIT P0, [R0+URZ+0xb0], R3 ;  /* 0x0000b003000075a7 */ /* 0x00452400080011ff */
[----:B----4-:R-:W-:Y:S05]  /*8970*/  @!P0 NANOSLEEP.SYNCS 0x989680 ;  /* 0x009896800000895d */ /* 0x010fea0003900000 */
[----:B------:R-:W4:Y:S02]  /*8980*/  @!P0 SYNCS.PHASECHK.TRANS64 P0, [R0+URZ+0xb0], R3 ;  /* 0x0000b003000085a7 */ /* 0x000f2400080010ff */
[----:B----4-:R-:W-:Y:S05]  /*8990*/  @!P0 BRA `(.L_x_85) ;  /* 0xfffffffc00f08947 */ /* 0x010fea000383ffff */
[----:B------:R-:W-:Y:S05]  /*89a0*/  BRA `(.L_x_180) ;  /* 0xffffffc400107947 */ /* 0x000fea000383ffff */
.L_x_96:
[----:B-1----:R-:W-:Y:S04]  /*89b0*/  MOV R2, UR48 ;  /* 0x0000003000027c02 */ /* 0x002fe80008000f00 */
[----:B------:R1:W3:Y:S03]  /*89c0*/  SYNCS.PHASECHK.TRANS64.TRYWAIT P1, [R2+URZ+0x60], R3 ;  /* 0x00006003020075a7 */ /* 0x0002e600080211ff */
[----:B---3--:R-:W-:Y:S05]  /*89d0*/  @!P1 NANOSLEEP.SYNCS 0x989680 ;  /* 0x009896800000995d */ /* 0x008fea0003900000 */
[----:B------:R-:W3:Y:S02]  /*89e0*/  @!P1 SYNCS.PHASECHK.TRANS64 P1, [R2+URZ+0x60], R3 ;  /* 0x00006003020095a7 */ /* 0x000ee400080210ff */
[----:B---3--:R-:W-:Y:S05]  /*89f0*/  @!P1 BRA `(.L_x_96) ;  /* 0xfffffffc00ec9947 */ /* 0x008fea000383ffff */
[----:B------:R-:W-:Y:S05]  /*8a00*/  BRA `(.L_x_95) ;  /* 0xffffffd0001c7947 */ /* 0x000fea000383ffff */
.L_x_98:
[----:B-1----:R1:W4:Y:S02]  /*8a10*/  SYNCS.PHASECHK.TRANS64.TRYWAIT P0, [R79+URZ+0xd0], R0 ;  /* 0x0000d0004f0075a7 */ /* 0x00232400080011ff */
[----:B----4-:R-:W-:Y:S05]  /*8a20*/  @!P0 NANOSLEEP.SYNCS 0x989680 ;  /* 0x009896800000895d */ /* 0x010fea0003900000 */
[----:B------:R-:W4:Y:S02]  /*8a30*/  @!P0 SYNCS.PHASECHK.TRANS64 P0, [R79+URZ+0xd0], R0 ;  /* 0x0000d0004f0085a7 */ /* 0x000f2400080010ff */
[----:B----4-:R-:W-:Y:S05]  /*8a40*/  @!P0 BRA `(.L_x_98) ;  /* 0xfffffffc00f08947 */ /* 0x010fea000383ffff */
[----:B------:R-:W-:Y:S05]  /*8a50*/  BRA `(.L_x_97) ;  /* 0xffffffd000407947 */ /* 0x000fea000383ffff */
.L_x_107:
[----:B--2---:R2:W4:Y:S02]  /*8a60*/  SYNCS.PHASECHK.TRANS64.TRYWAIT P0, [R3+URZ+0x60], R0 ;  /* 0x00006000030075a7 */ /* 0x00452400080011ff */
[----:B----4-:R-:W-:Y:S05]  /*8a70*/  @!P0 NANOSLEEP.SYNCS 0x989680 ;  /* 0x009896800000895d */ /* 0x010fea0003900000 */
[----:B------:R-:W4:Y:S02]  /*8a80*/  @!P0 SYNCS.PHASECHK.TRANS64 P0, [R3+URZ+0x60], R0 ;  /* 0x00006000030085a7 */ /* 0x000f2400080010ff */
[----:B----4-:R-:W-:Y:S05]  /*8a90*/  @!P0 BRA `(.L_x_107) ;  /* 0xfffffffc00f08947 */ /* 0x010fea000383ffff */
[----:B------:R-:W-:Y:S05]  /*8aa0*/  BRA `(.L_x_106) ;  /* 0xffffffd8002c7947 */ /* 0x000fea000383ffff */
.L_x_115:
[----:B--2---:R2:W4:Y:S02]  /*8ab0*/  SYNCS.PHASECHK.TRANS64.TRYWAIT P0, [R83+URZ+0x60], R4 ;  /* 0x00006004530075a7 */ /* 0x00452400080011ff */
[----:B----4-:R-:W-:Y:S05]  /*8ac0*/  @!P0 NANOSLEEP.SYNCS 0x989680 ;  /* 0x009896800000895d */ /* 0x010fea0003900000 */
[----:B------:R-:W4:Y:S02]  /*8ad0*/  @!P0 SYNCS.PHASECHK.TRANS64 P0, [R83+URZ+0x60], R4 ;  /* 0x00006004530085a7 */ /* 0x000f2400080010ff */
[----:B----4-:R-:W-:Y:S05]  /*8ae0*/  @!P0 BRA `(.L_x_115) ;  /* 0xfffffffc00f08947 */ /* 0x010fea000383ffff */
[----:B------:R-:W-:Y:S05]  /*8af0*/  BRA `(.L_x_114) ;  /* 0xffffffe000387947 */ /* 0x000fea000383ffff */
.L_x_123:
[----:B--2---:R2:W4:Y:S02]  /*8b00*/  SYNCS.PHASECHK.TRANS64.TRYWAIT P0, [R88+URZ+0x60], R3 ;  /* 0x00006003580075a7 */ /* 0x00452400080011ff */
[----:B----4-:R-:W-:Y:S05]  /*8b10*/  @!P0 NANOSLEEP.SYNCS 0x989680 ;  /* 0x009896800000895d */ /* 0x010fea0003900000 */
[----:B------:R-:W4:Y:S02]  /*8b20*/  @!P0 SYNCS.PHASECHK.TRANS64 P0, [R88+URZ+0x60], R3 ;  /* 0x00006003580085a7 */ /* 0x000f2400080010ff */
[----:B----4-:R-:W-:Y:S05]  /*8b30*/  @!P0 BRA `(.L_x_123) ;  /* 0xfffffffc00f08947 */ /* 0x010fea000383ffff */
[----:B------:R-:W-:Y:S05]  /*8b40*/  BRA `(.L_x_122) ;  /* 0xffffffe800447947 */ /* 0x000fea000383ffff */
        .weak           $__internal_0_$__cuda_sm10x_tcgen05_guardrail_trap_col_being_dealloced_not_returned_by_alloc
        .type           $__internal_0_$__cuda_sm10x_tcgen05_guardrail_trap_col_being_dealloced_not_returned_by_alloc,@function
        .size           $__internal_0_$__cuda_sm10x_tcgen05_guardrail_trap_col_being_dealloced_not_returned_by_alloc,($__internal_1_$__cuda_sm10x_tcgen05_guardrail_trap_phase_invalid_during_alloc - $__internal_0_$__cuda_sm10x_tcgen05_guardrail_trap_col_being_dealloced_not_returned_by_alloc)
$__internal_0_$__cuda_sm10x_tcgen05_guardrail_trap_col_being_dealloced_not_returned_by_alloc:
[----:B------:R-:W-:Y:S05]  /*8b50*/  BPT.TRAP 0x1 ;  /* 0x000000040000795c */ /* 0x000fea0000300000 */
[----:B------:R-:W-:-:S04]  /*8b60*/  HFMA2 R3, -RZ, RZ, 0, 0 ;  /* 0x00000000ff037431 */ /* 0x000fc800000001ff */
[----:B------:R-:W-:Y:S05]  /*8b70*/  RET.REL.NODEC R2 `(_ZN7cutlass13device_kernelINS_4gemm6kernel13GemmUniversalIN4cute5tupleIJiiiiEEENS1_10collective13CollectiveMmaINS1_35MainloopSm100TmaUmmaWarpSpecializedILi6ELi2ELi4ENS5_IJNS4_1CILi1EEESB_SB_EEEEENS5_IJNSA_ILi64EEENSA_ILi128EEENSA_ILi32EEEEEENS_6half_tENS5_IJlSB_lEEESI_SJ_NS4_8TiledMMAINS4_8MMA_AtomIJNS4_20SM100_MMA_F16BF16_SSISI_SI_fLi64ELi128ELNS4_4UMMA5MajorE0ELSO_0ELNSN_7ScaleInE0ELSP_0EEEEEENS4_6LayoutISC_NS5_IJNSA_ILi0EEEST_ST_EEEEENS5_IJNS4_10UnderscoreESW_SW_EEEEENS4_13SM90_TMA_LOADENS4_14ComposedLayoutINS4_7SwizzleILi2ELi4ELi3EEENS4_18smem_ptr_flag_bitsILi16EEENSS_INS5_IJNSA_ILi8EEESG_EEENS5_IJSG_SB_EEEEEEEvNS4_8identityESZ_S19_vS1A_EENS_8epilogue10collective18CollectiveEpilogueINS1C_23Sm100TmaWarpSpecializedILi4ELi2ELi16ELb1ELb0EEEJSH_NS5_IJNSS_ISE_SB_EENSS_ISG_SB_EEEEESI_SJ_SI_SJ_NS1C_6fusion15FusionCallbacksIS1G_NS1K_17LinearCombinationISI_fSI_fLNS_15FloatRoundStyleE2EEESH_S1J_JEEENS4_5SM1004TMEM4LOAD26SM100_TMEM_LOAD_16dp256b4xESZ_S19_NS4_17SM75_U32x4_LDSM_NENS4_14SM90_TMA_STOREES19_NS4_17SM90_U32x4_STSM_NENS4_39AutoVectorizingCopyWithAssumedAlignmentILi128EEEEEEvvEEEEvNT_6ParamsE) ;  /* 0xffffff7402207950 */ /* 0x000fea0003c3ffff */
        .weak           $__internal_1_$__cuda_sm10x_tcgen05_guardrail_trap_phase_invalid_during_alloc
        .type           $__internal_1_$__cuda_sm10x_tcgen05_guardrail_trap_phase_invalid_during_alloc,@function
        .size           $__internal_1_$__cuda_sm10x_tcgen05_guardrail_trap_phase_invalid_during_alloc,($__internal_2_$__cuda_sm10x_tcgen05_guardrail_trap_unallocated_columns_being_dealloced - $__internal_1_$__cuda_sm10x_tcgen05_guardrail_trap_phase_invalid_during_alloc)
$__internal_1_$__cuda_sm10x_tcgen05_guardrail_trap_phase_invalid_during_alloc:
[----:B------:R-:W-:Y:S05]  /*8b80*/  BPT.TRAP 0x1 ;  /* 0x000000040000795c */ /* 0x000fea0000300000 */
[----:B------:R-:W-:-:S04]  /*8b90*/  MOV R3, 0x0 ;  /* 0x0000000000037802 */ /* 0x000fc80000000f00 */
[----:B------:R-:W-:Y:S05]  /*8ba0*/  RET.REL.NODEC R2 `(_ZN7cutlass13device_kernelINS_4gemm6kernel13GemmUniversalIN4cute5tupleIJiiiiEEENS1_10collective13CollectiveMmaINS1_35MainloopSm100TmaUmmaWarpSpecializedILi6ELi2ELi4ENS5_IJNS4_1CILi1EEESB_SB_EEEEENS5_IJNSA_ILi64EEENSA_ILi128EEENSA_ILi32EEEEEENS_6half_tENS5_IJlSB_lEEESI_SJ_NS4_8TiledMMAINS4_8MMA_AtomIJNS4_20SM100_MMA_F16BF16_SSISI_SI_fLi64ELi128ELNS4_4UMMA5MajorE0ELSO_0ELNSN_7ScaleInE0ELSP_0EEEEEENS4_6LayoutISC_NS5_IJNSA_ILi0EEEST_ST_EEEEENS5_IJNS4_10UnderscoreESW_SW_EEEEENS4_13SM90_TMA_LOADENS4_14ComposedLayoutINS4_7SwizzleILi2ELi4ELi3EEENS4_18smem_ptr_flag_bitsILi16EEENSS_INS5_IJNSA_ILi8EEESG_EEENS5_IJSG_SB_EEEEEEEvNS4_8identityESZ_S19_vS1A_EENS_8epilogue10collective18CollectiveEpilogueINS1C_23Sm100TmaWarpSpecializedILi4ELi2ELi16ELb1ELb0EEEJSH_NS5_IJNSS_ISE_SB_EENSS_ISG_SB_EEEEESI_SJ_SI_SJ_NS1C_6fusion15FusionCallbacksIS1G_NS1K_17LinearCombinationISI_fSI_fLNS_15FloatRoundStyleE2EEESH_S1J_JEEENS4_5SM1004TMEM4LOAD26SM100_TMEM_LOAD_16dp256b4xESZ_S19_NS4_17SM75_U32x4_LDSM_NENS4_14SM90_TMA_STOREES19_NS4_17SM90_U32x4_STSM_NENS4_39AutoVectorizingCopyWithAssumedAlignmentILi128EEEEEEvvEEEEvNT_6ParamsE) ;  /* 0xffffff7402147950 */ /* 0x000fea0003c3ffff */
        .weak           $__internal_2_$__cuda_sm10x_tcgen05_guardrail_trap_unallocated_columns_being_dealloced
        .type           $__internal_2_$__cuda_sm10x_tcgen05_guardrail_trap_unallocated_columns_being_dealloced,@function
        .size           $__internal_2_$__cuda_sm10x_tcgen05_guardrail_trap_unallocated_columns_being_dealloced,(.L_x_182 - $__internal_2_$__cuda_sm10x_tcgen05_guardrail_trap_unallocated_columns_being_dealloced)
$__internal_2_$__cuda_sm10x_tcgen05_guardrail_trap_unallocated_columns_being_dealloced:
[----:B------:R-:W-:Y:S05]  /*8bb0*/  BPT.TRAP 0x1 ;  /* 0x000000040000795c */ /* 0x000fea0000300000 */
[----:B------:R-:W-:-:S04]  /*8bc0*/  HFMA2 R3, -RZ, RZ, 0, 0 ;  /* 0x00000000ff037431 */ /* 0x000fc800000001ff */
[----:B------:R-:W-:Y:S05]  /*8bd0*/  RET.REL.NODEC R2 `(_ZN7cutlass13device_kernelINS_4gemm6kernel13GemmUniversalIN4cute5tupleIJiiiiEEENS1_10collective13CollectiveMmaINS1_35MainloopSm100TmaUmmaWarpSpecializedILi6ELi2ELi4ENS5_IJNS4_1CILi1EEESB_SB_EEEEENS5_IJNSA_ILi64EEENSA_ILi128EEENSA_ILi32EEEEEENS_6half_tENS5_IJlSB_lEEESI_SJ_NS4_8TiledMMAINS4_8MMA_AtomIJNS4_20SM100_MMA_F16BF16_SSISI_SI_fLi64ELi128ELNS4_4UMMA5MajorE0ELSO_0ELNSN_7ScaleInE0ELSP_0EEEEEENS4_6LayoutISC_NS5_IJNSA_ILi0EEEST_ST_EEEEENS5_IJNS4_10UnderscoreESW_SW_EEEEENS4_13SM90_TMA_LOADENS4_14ComposedLayoutINS4_7SwizzleILi2ELi4ELi3EEENS4_18smem_ptr_flag_bitsILi16EEENSS_INS5_IJNSA_ILi8EEESG_EEENS5_IJSG_SB_EEEEEEEvNS4_8identityESZ_S19_vS1A_EENS_8epilogue10collective18CollectiveEpilogueINS1C_23Sm100TmaWarpSpecializedILi4ELi2ELi16ELb1ELb0EEEJSH_NS5_IJNSS_ISE_SB_EENSS_ISG_SB_EEEEESI_SJ_SI_SJ_NS1C_6fusion15FusionCallbacksIS1G_NS1K_17LinearCombinationISI_fSI_fLNS_15FloatRoundStyleE2EEESH_S1J_JEEENS4_5SM1004TMEM4LOAD26SM100_TMEM_LOAD_16dp256b4xESZ_S19_NS4_17SM75_U32x4_LDSM_NENS4_14SM90_TMA_STOREES19_NS4_17SM90_U32x4_STSM_NENS4_39AutoVectorizingCopyWithAssumedAlignmentILi128EEEEEEvvEEEEvNT_6ParamsE) ;  /* 0xffffff7402087950 */ /* 0x000fea0003c3ffff */
.L_x_181:
[----:B------:R-:W-:-:S00]  /*8be0*/  BRA `(.L_x_181) ;  /* 0xfffffffc00fc7947 */ /* 0x000fc0000383ffff */
[----:B------:R-:W-:-:S00]  /*8bf0*/  NOP ;  /* 0x0000000000007918 */ /* 0x000fc00000000000 */
        /* <DEDUP_REMOVED lines=8> */
.L_x_182:


//--------------------- .nv.global.init           --------------------------
	.section	.nv.global.init,"aw",@progbits
.nv.global.init:
	.type		$str$27,@object
	.size		$str$27,($str$28 - $str$27)
$str$27:
        /*0000*/ 	.byte	0x28, 0x61, 0x64, 0x64, 0x72, 0x65, 0x73, 0x73, 0x20, 0x26, 0x20, 0x6d, 0x61, 0x73, 0x6b, 0x29
        /*0010*/ 	.byte	0x20, 0x3d, 0x3d, 0x20, 0x30, 0x00
	.type		$str$28,@object
	.size		$str$28,($str$26 - $str$28)
$str$28:
        /*0016*/ 	.byte	0x2f, 0x74, 0x6d, 0x70, 0x2f, 0x63, 0x75, 0x74, 0x6c, 0x61, 0x73, 0x73, 0x5f, 0x73, 0x77, 0x65
        /*0026*/ 	.byte	0x65, 0x70, 0x5f, 0x73, 0x72, 0x63, 0x2f, 0x69, 0x6e, 0x63, 0x6c, 0x75, 0x64, 0x65, 0x2f, 0x63
        /*0036*/ 	.byte	0x75, 0x74, 0x65, 0x2f, 0x70, 0x6f, 0x69, 0x6e, 0x74, 0x65, 0x72, 0x5f, 0x66, 0x6c, 0x61, 0x67
        /*0046*/ 	.byte	0x67, 0x65, 0x64, 0x2e, 0x68, 0x70, 0x70, 0x00
	.type		$str$26,@object
	.size		$str$26,($str$25 - $str$26)
$str$26:
        /*004e*/ 	.byte	0x2f, 0x74, 0x6d, 0x70, 0x2f, 0x63, 0x75, 0x74, 0x6c, 0x61, 0x73, 0x73, 0x5f, 0x73, 0x77, 0x65
        /*005e*/ 	.byte	0x65, 0x70, 0x5f, 0x73, 0x72, 0x63, 0x2f, 0x69, 0x6e, 0x63, 0x6c, 0x75, 0x64, 0x65, 0x2f, 0x63
        /*006e*/ 	.byte	0x75, 0x74, 0x65, 0x2f, 0x61, 0x74, 0x6f, 0x6d, 0x2f, 0x63, 0x6f, 0x70, 0x79, 0x5f, 0x74, 0x72
        /*007e*/ 	.byte	0x61, 0x69, 0x74, 0x73, 0x5f, 0x73, 0x6d, 0x31, 0x30, 0x30, 0x2e, 0x68, 0x70, 0x70, 0x00
	.type		$str$25,@object
	.size		$str$25,(__unnamed_1 - $str$25)
$str$25:
        /*008d*/ 	.byte	0x28, 0x28, 0x75, 0x69, 0x6e, 0x74, 0x33, 0x32, 0x5f, 0x74, 0x28, 0x74, 0x68, 0x72, 0x65, 0x61
        /*009d*/ 	.byte	0x64, 0x49, 0x64, 0x78, 0x2e, 0x78, 0x29, 0x20, 0x2f, 0x20, 0x33, 0x32, 0x29, 0x20, 0x25, 0x20
        /*00ad*/ 	.byte	0x34, 0x29, 0x20, 0x3d, 0x3d, 0x20, 0x28, 0x28, 0x28, 0x74, 0x6d, 0x65, 0x6d, 0x5f, 0x61, 0x64
        /*00bd*/ 	.byte	0x64, 0x72, 0x20, 0x3e, 0x3e, 0x20, 0x31, 0x36, 0x29, 0x20, 0x2f, 0x20, 0x33, 0x32, 0x29, 0x20
        /*00cd*/ 	.byte	0x25, 0x20, 0x34, 0x29, 0x00
	.type		__unnamed_1,@object
	.size		__unnamed_1,(__unnamed_2 - __unnamed_1)
__unnamed_1:
        /*00d2*/ 	.byte	0x61, 0x75, 0x74, 0x6f, 0x20, 0x63, 0x75, 0x74, 0x65, 0x3a, 0x3a, 0x61, 0x73, 0x5f, 0x70, 0x6f
        /* <DEDUP_REMOVED lines=24> */
        /*0262*/ 	.byte	0x3e, 0x3e, 0x3e, 0x5d, 0x00
	.type		__unnamed_2,@object
	.size		__unnamed_2,(.L_2 - __unnamed_2)
__unnamed_2:
        /* <DEDUP_REMOVED lines=46> */
.L_2:


//--------------------- .nv.shared._ZN7cutlass13device_kernelINS_4gemm6kernel13GemmUniversalIN4cute5tupleIJiiiiEEENS1_10collective13CollectiveMmaINS1_35MainloopSm100TmaUmmaWarpSpecializedILi6ELi2ELi4ENS5_IJNS4_1CILi1EEESB_SB_EEEEENS5_IJNSA_ILi64EEENSA_ILi128EEENSA_ILi32EEEEEENS_6half_tENS5_IJlSB_lEEESI_SJ_NS4_8TiledMMAINS4_8MMA_AtomIJNS4_20SM100_MMA_F16BF16_SSISI_SI_fLi64ELi128ELNS4_4UMMA5MajorE0ELSO_0ELNSN_7ScaleInE0ELSP_0EEEEEENS4_6LayoutISC_NS5_IJNSA_ILi0EEEST_ST_EEEEENS5_IJNS4_10UnderscoreESW_SW_EEEEENS4_13SM90_TMA_LOADENS4_14ComposedLayoutINS4_7SwizzleILi2ELi4ELi3EEENS4_18smem_ptr_flag_bitsILi16EEENSS_INS5_IJNSA_ILi8EEESG_EEENS5_IJSG_SB_EEEEEEEvNS4_8identityESZ_S19_vS1A_EENS_8epilogue10collective18CollectiveEpilogueINS1C_23Sm100TmaWarpSpecializedILi4ELi2ELi16ELb1ELb0EEEJSH_NS5_IJNSS_ISE_SB_EENSS_ISG_SB_EEEEESI_SJ_SI_SJ_NS1C_6fusion15FusionCallbacksIS1G_NS1K_17LinearCombinationISI_fSI_fLNS_15FloatRoundStyleE2EEESH_S1J_JEEENS4_5SM1004TMEM4LOAD26SM100_TMEM_LOAD_16dp256b4xESZ_S19_NS4_17SM75_U32x4_LDSM_NENS4_14SM90_TMA_STOREES19_NS4_17SM90_U32x4_STSM_NENS4_39AutoVectorizingCopyWithAssumedAlignmentILi128EEEEEEvvEEEEvNT_6ParamsE --------------------------
	.section	.nv.shared._ZN7cutlass13device_kernelINS_4gemm6kernel13GemmUniversalIN4cute5tupleIJiiiiEEENS1_10collective13CollectiveMmaINS1_35MainloopSm100TmaUmmaWarpSpecializedILi6ELi2ELi4ENS5_IJNS4_1CILi1EEESB_SB_EEEEENS5_IJNSA_ILi64EEENSA_ILi128EEENSA_ILi32EEEEEENS_6half_tENS5_IJlSB_lEEESI_SJ_NS4_8TiledMMAINS4_8MMA_AtomIJNS4_20SM100_MMA_F16BF16_SSISI_SI_fLi64ELi128ELNS4_4UMMA5MajorE0ELSO_0ELNSN_7ScaleInE0ELSP_0EEEEEENS4_6LayoutISC_NS5_IJNSA_ILi0EEEST_ST_EEEEENS5_IJNS4_10UnderscoreESW_SW_EEEEENS4_13SM90_TMA_LOADENS4_14ComposedLayoutINS4_7SwizzleILi2ELi4ELi3EEENS4_18smem_ptr_flag_bitsILi16EEENSS_INS5_IJNSA_ILi8EEESG_EEENS5_IJSG_SB_EEEEEEEvNS4_8identityESZ_S19_vS1A_EENS_8epilogue10collective18CollectiveEpilogueINS1C_23Sm100TmaWarpSpecializedILi4ELi2ELi16ELb1ELb0EEEJSH_NS5_IJNSS_ISE_SB_EENSS_ISG_SB_EEEEESI_SJ_SI_SJ_NS1C_6fusion15FusionCallbacksIS1G_NS1K_17LinearCombinationISI_fSI_fLNS_15FloatRoundStyleE2EEESH_S1J_JEEENS4_5SM1004TMEM4LOAD26SM100_TMEM_LOAD_16dp256b4xESZ_S19_NS4_17SM75_U32x4_LDSM_NENS4_14SM90_TMA_STOREES19_NS4_17SM90_U32x4_STSM_NENS4_39AutoVectorizingCopyWithAssumedAlignmentILi128EEEEEEvvEEEEvNT_6ParamsE,"aw",@nobits
	.sectionflags	@""
	.align	16
	.zero		1024


//--------------------- .nv.shared.reserved.0     --------------------------
	.section	.nv.shared.reserved.0,"aw",@nobits
	.weak		__nv_reservedSMEM_offset_0_alias
	.size		__nv_reservedSMEM_offset_0_alias, 0, 64
	.other		__nv_reservedSMEM_offset_0_alias,@"STO_CUDA_RESERVED_SHARED STV_DEFAULT"
__nv_reservedSMEM_offset_0_alias:
	.zero		0
.nv.shared.reserved.0:
	.zero		64
	.weak		__nv_reservedSMEM_tcgen05_partition
	.type		__nv_reservedSMEM_tcgen05_partition,@object
	.size		__nv_reservedSMEM_tcgen05_partition,(.L_0 - __nv_reservedSMEM_tcgen05_partition)
__nv_reservedSMEM_tcgen05_partition:
	.zero		32
.L_0:


//--------------------- .nv.global                --------------------------
	.section	.nv.global,"aw",@nobits
.nv.global:
	.type		_ZN40_INTERNAL_6714dd16_4_k_cu_16b1fbdc_287904cute1_E,@object
	.size		_ZN40_INTERNAL_6714dd16_4_k_cu_16b1fbdc_287904cute1_E,(_ZN40_INTERNAL_6714dd16_4_k_cu_16b1fbdc_287904cuda3std3__45__cpo6cbeginE - _ZN40_INTERNAL_6714dd16_4_k_cu_16b1fbdc_287904cute1_E)
_ZN40_INTERNAL_6714dd16_4_k_cu_16b1fbdc_287904cute1_E:
	.zero		1
	.type		_ZN40_INTERNAL_6714dd16_4_k_cu_16b1fbdc_287904cuda3std3__45__cpo6cbeginE,@object
	.size		_ZN40_INTERNAL_6714dd16_4_k_cu_16b1fbdc_287904cuda3std3__45__cpo6cbeginE,(_ZN40_INTERNAL_6714dd16_4_k_cu_16b1fbdc_287904cuda3std3__48in_placeE - _ZN40_INTERNAL_6714dd16_4_k_cu_16b1fbdc_287904cuda3std3__45__cpo6cbeginE)
_ZN40_INTERNAL_6714dd16_4_k_cu_16b1fbdc_287904cuda3std3__45__cpo6cbeginE:
	.zero		1
	.type		_ZN40_INTERNAL_6714dd16_4_k_cu_16b1fbdc_287904cuda3std3__48in_placeE,@object
	.size		_ZN40_INTERNAL_6714dd16_4_k_cu_16b1fbdc_287904cuda3std3__48in_placeE,(_ZN40_INTERNAL_6714dd16_4_k_cu_16b1fbdc_287904cuda3std6ranges3__45__cpo9iter_moveE - _ZN40_INTERNAL_6714dd16_4_k_cu_16b1fbdc_287904cuda3std3__48in_placeE)
_ZN40_INTERNAL_6714dd16_4_k_cu_16b1fbdc_287904cuda3std3__48in_placeE:
	.zero		1
	.type		_ZN40_INTERNAL_6714dd16_4_k_cu_16b1fbdc_287904cuda3std6ranges3__45__cpo9iter_moveE,@object
	.size		_ZN40_INTERNAL_6714dd16_4_k_cu_16b1fbdc_287904cuda3std6ranges3__45__cpo9iter_moveE,(_ZN40_INTERNAL_6714dd16_4_k_cu_16b1fbdc_287904cuda3std3__45__cpo5beginE - _ZN40_INTERNAL_6714dd16_4_k_cu_16b1fbdc_287904cuda3std6ranges3__45__cpo9iter_moveE)
_ZN40_INTERNAL_6714dd16_4_k_cu_16b1fbdc_287904cuda3std6ranges3__45__cpo9iter_moveE:
	.zero		1
	.type		_ZN40_INTERNAL_6714dd16_4_k_cu_16b1fbdc_287904cuda3std3__45__cpo5beginE,@object
	.size		_ZN40_INTERNAL_6714dd16_4_k_cu_16b1fbdc_287904cuda3std3__45__cpo5beginE,(_ZN40_INTERNAL_6714dd16_4_k_cu_16b1fbdc_287904cuda3std3__442_GLOBAL__N__6714dd16_4_k_cu_16b1fbdc_287906ignoreE - _ZN40_INTERNAL_6714dd16_4_k_cu_16b1fbdc_287904cuda3std3__45__cpo5beginE)
_ZN40_INTERNAL_6714dd16_4_k_cu_16b1fbdc_287904cuda3std3__45__cpo5beginE:
	.zero		1
	.type		_ZN40_INTERNAL_6714dd16_4_k_cu_16b1fbdc_287904cuda3std3__442_GLOBAL__N__6714dd16_4_k_cu_16b1fbdc_287906ignoreE,@object
	.size		_ZN40_INTERNAL_6714dd16_4_k_cu_16b1fbdc_287904cuda3std3__442_GLOBAL__N__6714dd16_4_k_cu_16b1fbdc_287906ignoreE,(_ZN40_INTERNAL_6714dd16_4_k_cu_16b1fbdc_287904cute7productE - _ZN40_INTERNAL_6714dd16_4_k_cu_16b1fbdc_287904cuda3std3__442_GLOBAL__N__6714dd16_4_k_cu_16b1fbdc_287906ignoreE)
_ZN40_INTERNAL_6714dd16_4_k_cu_16b1fbdc_287904cuda3std3__442_GLOBAL__N__6714dd16_4_k_cu_16b1fbdc_287906ignoreE:
	.zero		1
	.type		_ZN40_INTERNAL_6714dd16_4_k_cu_16b1fbdc_287904cute7productE,@object
	.size		_ZN40_INTERNAL_6714dd16_4_k_cu_16b1fbdc_287904cute7productE,(_ZN40_INTERNAL_6714dd16_4_k_cu_16b1fbdc_287904cuda3std3__45__cpo3endE - _ZN40_INTERNAL_6714dd16_4_k_cu_16b1fbdc_287904cute7productE)
_ZN40_INTERNAL_6714dd16_4_k_cu_16b1fbdc_287904cute7productE:
	.zero		1
	.type		_ZN40_INTERNAL_6714dd16_4_k_cu_16b1fbdc_287904cuda3std3__45__cpo3endE,@object
	.size		_ZN40_INTERNAL_6714dd16_4_k_cu_16b1fbdc_287904cuda3std3__45__cpo3endE,(_ZN40_INTERNAL_6714dd16_4_k_cu_16b1fbdc_287904cuda3std3__419piecewise_constructE - _ZN40_INTERNAL_6714dd16_4_k_cu_16b1fbdc_287904cuda3std3__45__cpo3endE)
_ZN40_INTERNAL_6714dd16_4_k_cu_16b1fbdc_287904cuda3std3__45__cpo3endE:
	.zero		1
	.type		_ZN40_INTERNAL_6714dd16_4_k_cu_16b1fbdc_287904cuda3std3__419piecewise_constructE,@object
	.size		_ZN40_INTERNAL_6714dd16_4_k_cu_16b1fbdc_287904cuda3std3__419piecewise_constructE,(_ZN40_INTERNAL_6714dd16_4_k_cu_16b1fbdc_287904cuda3std3__45__cpo4cendE - _ZN40_INTERNAL_6714dd16_4_k_cu_16b1fbdc_287904cuda3std3__419piecewise_constructE)
_ZN40_INTERNAL_6714dd16_4_k_cu_16b1fbdc_287904cuda3std3__419piecewise_constructE:
	.zero		1
	.type		_ZN40_INTERNAL_6714dd16_4_k_cu_16b1fbdc_287904cuda3std3__45__cpo4cendE,@object
	.size		_ZN40_INTERNAL_6714dd16_4_k_cu_16b1fbdc_287904cuda3std3__45__cpo4cendE,(_ZN40_INTERNAL_6714dd16_4_k_cu_16b1fbdc_287904cuda3std6ranges3__45__cpo4swapE - _ZN40_INTERNAL_6714dd16_4_k_cu_16b1fbdc_287904cuda3std3__45__cpo4cendE)
_ZN40_INTERNAL_6714dd16_4_k_cu_16b1fbdc_287904cuda3std3__45__cpo4cendE:
	.zero		1
	.type		_ZN40_INTERNAL_6714dd16_4_k_cu_16b1fbdc_287904cuda3std6ranges3__45__cpo4swapE,@object
	.size		_ZN40_INTERNAL_6714dd16_4_k_cu_16b1fbdc_287904cuda3std6ranges3__45__cpo4swapE,(.L_10 - _ZN40_INTERNAL_6714dd16_4_k_cu_16b1fbdc_287904cuda3std6ranges3__45__cpo4swapE)
_ZN40_INTERNAL_6714dd16_4_k_cu_16b1fbdc_287904cuda3std6ranges3__45__cpo4swapE:
	.zero		1
.L_10:


//--------------------- .nv.constant0._ZN7cutlass13device_kernelINS_4gemm6kernel13GemmUniversalIN4cute5tupleIJiiiiEEENS1_10collective13CollectiveMmaINS1_35MainloopSm100TmaUmmaWarpSpecializedILi6ELi2ELi4ENS5_IJNS4_1CILi1EEESB_SB_EEEEENS5_IJNSA_ILi64EEENSA_ILi128EEENSA_ILi32EEEEEENS_6half_tENS5_IJlSB_lEEESI_SJ_NS4_8TiledMMAINS4_8MMA_AtomIJNS4_20SM100_MMA_F16BF16_SSISI_SI_fLi64ELi128ELNS4_4UMMA5MajorE0ELSO_0ELNSN_7ScaleInE0ELSP_0EEEEEENS4_6LayoutISC_NS5_IJNSA_ILi0EEEST_ST_EEEEENS5_IJNS4_10UnderscoreESW_SW_EEEEENS4_13SM90_TMA_LOADENS4_14ComposedLayoutINS4_7SwizzleILi2ELi4ELi3EEENS4_18smem_ptr_flag_bitsILi16EEENSS_INS5_IJNSA_ILi8EEESG_EEENS5_IJSG_SB_EEEEEEEvNS4_8identityESZ_S19_vS1A_EENS_8epilogue10collective18CollectiveEpilogueINS1C_23Sm100TmaWarpSpecializedILi4ELi2ELi16ELb1ELb0EEEJSH_NS5_IJNSS_ISE_SB_EENSS_ISG_SB_EEEEESI_SJ_SI_SJ_NS1C_6fusion15FusionCallbacksIS1G_NS1K_17LinearCombinationISI_fSI_fLNS_15FloatRoundStyleE2EEESH_S1J_JEEENS4_5SM1004TMEM4LOAD26SM100_TMEM_LOAD_16dp256b4xESZ_S19_NS4_17SM75_U32x4_LDSM_NENS4_14SM90_TMA_STOREES19_NS4_17SM90_U32x4_STSM_NENS4_39AutoVectorizingCopyWithAssumedAlignmentILi128EEEEEEvvEEEEvNT_6ParamsE --------------------------
	.section	.nv.constant0._ZN7cutlass13device_kernelINS_4gemm6kernel13GemmUniversalIN4cute5tupleIJiiiiEEENS1_10collective13CollectiveMmaINS1_35MainloopSm100TmaUmmaWarpSpecializedILi6ELi2ELi4ENS5_IJNS4_1CILi1EEESB_SB_EEEEENS5_IJNSA_ILi64EEENSA_ILi128EEENSA_ILi32EEEEEENS_6half_tENS5_IJlSB_lEEESI_SJ_NS4_8TiledMMAINS4_8MMA_AtomIJNS4_20SM100_MMA_F16BF16_SSISI_SI_fLi64ELi128ELNS4_4UMMA5MajorE0ELSO_0ELNSN_7ScaleInE0ELSP_0EEEEEENS4_6LayoutISC_NS5_IJNSA_ILi0EEEST_ST_EEEEENS5_IJNS4_10UnderscoreESW_SW_EEEEENS4_13SM90_TMA_LOADENS4_14ComposedLayoutINS4_7SwizzleILi2ELi4ELi3EEENS4_18smem_ptr_flag_bitsILi16EEENSS_INS5_IJNSA_ILi8EEESG_EEENS5_IJSG_SB_EEEEEEEvNS4_8identityESZ_S19_vS1A_EENS_8epilogue10collective18CollectiveEpilogueINS1C_23Sm100TmaWarpSpecializedILi4ELi2ELi16ELb1ELb0EEEJSH_NS5_IJNSS_ISE_SB_EENSS_ISG_SB_EEEEESI_SJ_SI_SJ_NS1C_6fusion15FusionCallbacksIS1G_NS1K_17LinearCombinationISI_fSI_fLNS_15FloatRoundStyleE2EEESH_S1J_JEEENS4_5SM1004TMEM4LOAD26SM100_TMEM_LOAD_16dp256b4xESZ_S19_NS4_17SM75_U32x4_LDSM_NENS4_14SM90_TMA_STOREES19_NS4_17SM90_U32x4_STSM_NENS4_39AutoVectorizingCopyWithAssumedAlignmentILi128EEEEEEvvEEEEvNT_6ParamsE,"a",@progbits
	.sectionflags	@""
	.align	4
.nv.constant0._ZN7cutlass13device_kernelINS_4gemm6kernel13GemmUniversalIN4cute5tupleIJiiiiEEENS1_10collective13CollectiveMmaINS1_35MainloopSm100TmaUmmaWarpSpecializedILi6ELi2ELi4ENS5_IJNS4_1CILi1EEESB_SB_EEEEENS5_IJNSA_ILi64EEENSA_ILi128EEENSA_ILi32EEEEEENS_6half_tENS5_IJlSB_lEEESI_SJ_NS4_8TiledMMAINS4_8MMA_AtomIJNS4_20SM100_MMA_F16BF16_SSISI_SI_fLi64ELi128ELNS4_4UMMA5MajorE0ELSO_0ELNSN_7ScaleInE0ELSP_0EEEEEENS4_6LayoutISC_NS5_IJNSA_ILi0EEEST_ST_EEEEENS5_IJNS4_10UnderscoreESW_SW_EEEEENS4_13SM90_TMA_LOADENS4_14ComposedLayoutINS4_7SwizzleILi2ELi4ELi3EEENS4_18smem_ptr_flag_bitsILi16EEENSS_INS5_IJNSA_ILi8EEESG_EEENS5_IJSG_SB_EEEEEEEvNS4_8identityESZ_S19_vS1A_EENS_8epilogue10collective18CollectiveEpilogueINS1C_23Sm100TmaWarpSpecializedILi4ELi2ELi16ELb1ELb0EEEJSH_NS5_IJNSS_ISE_SB_EENSS_ISG_SB_EEEEESI_SJ_SI_SJ_NS1C_6fusion15FusionCallbacksIS1G_NS1K_17LinearCombinationISI_fSI_fLNS_15FloatRoundStyleE2EEESH_S1J_JEEENS4_5SM1004TMEM4LOAD26SM100_TMEM_LOAD_16dp256b4xESZ_S19_NS4_17SM75_U32x4_LDSM_NENS4_14SM90_TMA_STOREES19_NS4_17SM90_U32x4_STSM_NENS4_39AutoVectorizingCopyWithAssumedAlignmentILi128EEEEEEvvEEEEvNT_6ParamsE:
	.zero		2944


//--------------------- SYMBOLS --------------------------

	.type		.nv.reservedSmem.offset0,@object
	.size		.nv.reservedSmem.offset0,0x4
	.type		.nv.reservedSmem.cap,@object
	.size		.nv.reservedSmem.cap,0x4
	.type		__assertfail,@function
